//
// Generated by NVIDIA NVVM Compiler
//
// Compiler Build ID: CL-36424714
// Cuda compilation tools, release 13.0, V13.0.88
// Based on NVVM 20.0.0
//

.version 9.0
.target sm_100
.address_size 64

	// .globl	adam_optimize

.visible .entry adam_optimize(
	.param .u64 .ptr .align 1 adam_optimize_param_0,
	.param .u64 .ptr .align 1 adam_optimize_param_1,
	.param .u64 .ptr .align 1 adam_optimize_param_2,
	.param .u64 .ptr .align 1 adam_optimize_param_3,
	.param .f32 adam_optimize_param_4,
	.param .f32 adam_optimize_param_5,
	.param .f32 adam_optimize_param_6,
	.param .f32 adam_optimize_param_7,
	.param .u32 adam_optimize_param_8,
	.param .u32 adam_optimize_param_9,
	.param .u32 adam_optimize_param_10
)
{
	.reg .pred 	%p<40>;
	.reg .b32 	%r<31>;
	.reg .b32 	%f<170>;
	.reg .b64 	%rd<15>;

	ld.param.u64 	%rd2, [adam_optimize_param_0];
	ld.param.u64 	%rd3, [adam_optimize_param_1];
	ld.param.u64 	%rd4, [adam_optimize_param_2];
	ld.param.u64 	%rd5, [adam_optimize_param_3];
	ld.param.f32 	%f20, [adam_optimize_param_4];
	ld.param.f32 	%f21, [adam_optimize_param_5];
	ld.param.f32 	%f22, [adam_optimize_param_6];
	ld.param.f32 	%f23, [adam_optimize_param_7];
	ld.param.u32 	%r2, [adam_optimize_param_8];
	ld.param.u32 	%r4, [adam_optimize_param_9];
	ld.param.u32 	%r3, [adam_optimize_param_10];
	mov.u32 	%r5, %ctaid.x;
	mov.u32 	%r6, %ntid.x;
	mov.u32 	%r7, %tid.x;
	mad.lo.s32 	%r1, %r5, %r6, %r7;
	setp.ge.u32 	%p1, %r1, %r4;
	mov.f32 	%f168, 0f3F800000;
	@%p1 bra 	$L__BB0_18;
	cvta.to.global.u64 	%rd6, %rd3;
	cvta.to.global.u64 	%rd7, %rd4;
	cvta.to.global.u64 	%rd8, %rd5;
	mul.wide.s32 	%rd9, %r1, 4;
	add.s64 	%rd1, %rd6, %rd9;
	ld.global.f32 	%f25, [%rd1];
	cvt.rn.f32.u32 	%f26, %r2;
	div.rn.f32 	%f27, %f25, %f26;
	add.s64 	%rd10, %rd7, %rd9;
	ld.global.f32 	%f28, [%rd10];
	mov.f32 	%f24, 0f3F800000;
	sub.f32 	%f29, %f24, %f21;
	mul.f32 	%f30, %f29, %f27;
	fma.rn.f32 	%f31, %f21, %f28, %f30;
	st.global.f32 	[%rd10], %f31;
	add.s64 	%rd11, %rd8, %rd9;
	ld.global.f32 	%f32, [%rd11];
	mul.f32 	%f33, %f22, %f32;
	sub.f32 	%f34, %f24, %f22;
	mul.f32 	%f35, %f27, %f27;
	fma.rn.f32 	%f1, %f34, %f35, %f33;
	st.global.f32 	[%rd11], %f1;
	ld.global.f32 	%f2, [%rd10];
	cvt.rn.f32.u32 	%f3, %r3;
	mul.f32 	%f36, %f3, 0f3F000000;
	cvt.rzi.f32.f32 	%f37, %f36;
	add.f32 	%f38, %f37, %f37;
	sub.f32 	%f39, %f3, %f38;
	abs.f32 	%f4, %f39;
	abs.f32 	%f5, %f21;
	setp.lt.f32 	%p2, %f5, 0f00800000;
	mul.f32 	%f40, %f5, 0f4B800000;
	selp.f32 	%f41, %f40, %f5, %p2;
	selp.f32 	%f42, 0fC1C00000, 0f00000000, %p2;
	mov.b32 	%r8, %f41;
	add.s32 	%r9, %r8, -1060439283;
	and.b32  	%r10, %r9, -8388608;
	sub.s32 	%r11, %r8, %r10;
	mov.b32 	%f43, %r11;
	cvt.rn.f32.s32 	%f44, %r10;
	fma.rn.f32 	%f45, %f44, 0f34000000, %f42;
	add.f32 	%f46, %f43, 0fBF800000;
	add.f32 	%f47, %f43, 0f3F800000;
	rcp.approx.ftz.f32 	%f48, %f47;
	add.f32 	%f49, %f46, %f46;
	mul.f32 	%f50, %f49, %f48;
	mul.f32 	%f51, %f50, %f50;
	sub.f32 	%f52, %f46, %f50;
	add.f32 	%f53, %f52, %f52;
	neg.f32 	%f54, %f50;
	fma.rn.f32 	%f55, %f54, %f46, %f53;
	mul.rn.f32 	%f56, %f48, %f55;
	fma.rn.f32 	%f57, %f51, 0f3A2C32E4, 0f3B52E7DB;
	fma.rn.f32 	%f58, %f57, %f51, 0f3C93BB73;
	fma.rn.f32 	%f59, %f58, %f51, 0f3DF6384F;
	mul.rn.f32 	%f60, %f59, %f51;
	fma.rn.f32 	%f61, %f50, 0f3FB8AA3B, %f45;
	sub.f32 	%f62, %f45, %f61;
	fma.rn.f32 	%f63, %f50, 0f3FB8AA3B, %f62;
	fma.rn.f32 	%f64, %f56, 0f3FB8AA3B, %f63;
	fma.rn.f32 	%f65, %f50, 0f32A55E34, %f64;
	mul.f32 	%f66, %f60, 0f40400000;
	fma.rn.f32 	%f67, %f66, %f56, %f65;
	fma.rn.f32 	%f68, %f60, %f50, %f67;
	add.rn.f32 	%f69, %f61, %f68;
	neg.f32 	%f70, %f61;
	add.rn.f32 	%f71, %f69, %f70;
	neg.f32 	%f72, %f71;
	add.rn.f32 	%f73, %f68, %f72;
	mul.rn.f32 	%f74, %f69, %f3;
	neg.f32 	%f75, %f74;
	fma.rn.f32 	%f76, %f69, %f3, %f75;
	fma.rn.f32 	%f77, %f73, %f3, %f76;
	cvt.rni.f32.f32 	%f78, %f74;
	sub.f32 	%f79, %f74, %f78;
	add.f32 	%f80, %f79, %f77;
	fma.rn.f32 	%f81, %f80, 0f391FCB8E, 0f3AAF85ED;
	fma.rn.f32 	%f82, %f81, %f80, 0f3C1D9856;
	fma.rn.f32 	%f83, %f82, %f80, 0f3D6357BB;
	fma.rn.f32 	%f84, %f83, %f80, 0f3E75FDEC;
	fma.rn.f32 	%f85, %f84, %f80, 0f3F317218;
	fma.rn.f32 	%f86, %f85, %f80, 0f3F800000;
	cvt.rzi.s32.f32 	%r12, %f78;
	setp.gt.f32 	%p3, %f78, 0f00000000;
	selp.b32 	%r13, 0, -2097152000, %p3;
	add.s32 	%r14, %r13, 2130706432;
	mov.b32 	%f87, %r14;
	mul.f32 	%f88, %f86, %f87;
	shl.b32 	%r15, %r12, 23;
	sub.s32 	%r16, %r15, %r13;
	mov.b32 	%f89, %r16;
	mul.f32 	%f90, %f88, %f89;
	abs.f32 	%f91, %f74;
	setp.gt.f32 	%p4, %f91, 0f43180000;
	setp.lt.f32 	%p5, %f74, 0f00000000;
	selp.f32 	%f92, 0f00000000, 0f7F800000, %p5;
	selp.f32 	%f6, %f92, %f90, %p4;
	setp.eq.f32 	%p6, %f21, 0f3F800000;
	setp.eq.s32 	%p7, %r3, 0;
	or.pred  	%p8, %p6, %p7;
	@%p8 bra 	$L__BB0_9;
	setp.num.f32 	%p9, %f5, %f5;
	abs.f32 	%f93, %f3;
	setp.num.f32 	%p10, %f93, %f93;
	and.pred  	%p11, %p9, %p10;
	@%p11 bra 	$L__BB0_4;
	add.rn.f32 	%f168, %f21, %f3;
	bra.uni 	$L__BB0_9;
$L__BB0_4:
	setp.neu.f32 	%p12, %f21, 0f00000000;
	setp.neu.f32 	%p13, %f5, 0f7F800000;
	and.pred  	%p14, %p12, %p13;
	@%p14 bra 	$L__BB0_6;
	setp.neu.f32 	%p20, %f4, 0f3F800000;
	add.f32 	%f96, %f21, %f21;
	mov.b32 	%r17, %f96;
	and.b32  	%r18, %r17, 2147483647;
	mov.b32 	%f97, %r18;
	selp.f32 	%f168, %f97, %f96, %p20;
	bra.uni 	$L__BB0_9;
$L__BB0_6:
	setp.eq.f32 	%p15, %f21, 0fBF800000;
	setp.eq.f32 	%p16, %f93, 0f7F800000;
	and.pred  	%p17, %p15, %p16;
	@%p17 bra 	$L__BB0_9;
	setp.geu.f32 	%p18, %f21, 0f00000000;
	mov.f32 	%f168, %f6;
	@%p18 bra 	$L__BB0_9;
	setp.neu.f32 	%p19, %f4, 0f3F800000;
	neg.f32 	%f95, %f6;
	selp.f32 	%f168, %f6, %f95, %p19;
$L__BB0_9:
	setp.eq.s32 	%p21, %r3, 0;
	mov.f32 	%f169, 0f3F800000;
	sub.f32 	%f99, %f169, %f168;
	div.rn.f32 	%f12, %f2, %f99;
	abs.f32 	%f13, %f22;
	setp.lt.f32 	%p22, %f13, 0f00800000;
	mul.f32 	%f100, %f13, 0f4B800000;
	selp.f32 	%f101, %f100, %f13, %p22;
	selp.f32 	%f102, 0fC1C00000, 0f00000000, %p22;
	mov.b32 	%r19, %f101;
	add.s32 	%r20, %r19, -1060439283;
	and.b32  	%r21, %r20, -8388608;
	sub.s32 	%r22, %r19, %r21;
	mov.b32 	%f103, %r22;
	cvt.rn.f32.s32 	%f104, %r21;
	fma.rn.f32 	%f105, %f104, 0f34000000, %f102;
	add.f32 	%f106, %f103, 0fBF800000;
	add.f32 	%f107, %f103, 0f3F800000;
	rcp.approx.ftz.f32 	%f108, %f107;
	add.f32 	%f109, %f106, %f106;
	mul.f32 	%f110, %f109, %f108;
	mul.f32 	%f111, %f110, %f110;
	sub.f32 	%f112, %f106, %f110;
	add.f32 	%f113, %f112, %f112;
	neg.f32 	%f114, %f110;
	fma.rn.f32 	%f115, %f114, %f106, %f113;
	mul.rn.f32 	%f116, %f108, %f115;
	fma.rn.f32 	%f117, %f111, 0f3A2C32E4, 0f3B52E7DB;
	fma.rn.f32 	%f118, %f117, %f111, 0f3C93BB73;
	fma.rn.f32 	%f119, %f118, %f111, 0f3DF6384F;
	mul.rn.f32 	%f120, %f119, %f111;
	fma.rn.f32 	%f121, %f110, 0f3FB8AA3B, %f105;
	sub.f32 	%f122, %f105, %f121;
	fma.rn.f32 	%f123, %f110, 0f3FB8AA3B, %f122;
	fma.rn.f32 	%f124, %f116, 0f3FB8AA3B, %f123;
	fma.rn.f32 	%f125, %f110, 0f32A55E34, %f124;
	mul.f32 	%f126, %f120, 0f40400000;
	fma.rn.f32 	%f127, %f126, %f116, %f125;
	fma.rn.f32 	%f128, %f120, %f110, %f127;
	add.rn.f32 	%f129, %f121, %f128;
	neg.f32 	%f130, %f121;
	add.rn.f32 	%f131, %f129, %f130;
	neg.f32 	%f132, %f131;
	add.rn.f32 	%f133, %f128, %f132;
	mul.rn.f32 	%f134, %f129, %f3;
	neg.f32 	%f135, %f134;
	fma.rn.f32 	%f136, %f129, %f3, %f135;
	fma.rn.f32 	%f137, %f133, %f3, %f136;
	cvt.rni.f32.f32 	%f138, %f134;
	sub.f32 	%f139, %f134, %f138;
	add.f32 	%f140, %f139, %f137;
	fma.rn.f32 	%f141, %f140, 0f391FCB8E, 0f3AAF85ED;
	fma.rn.f32 	%f142, %f141, %f140, 0f3C1D9856;
	fma.rn.f32 	%f143, %f142, %f140, 0f3D6357BB;
	fma.rn.f32 	%f144, %f143, %f140, 0f3E75FDEC;
	fma.rn.f32 	%f145, %f144, %f140, 0f3F317218;
	fma.rn.f32 	%f146, %f145, %f140, 0f3F800000;
	cvt.rzi.s32.f32 	%r23, %f138;
	setp.gt.f32 	%p23, %f138, 0f00000000;
	selp.b32 	%r24, 0, -2097152000, %p23;
	add.s32 	%r25, %r24, 2130706432;
	mov.b32 	%f147, %r25;
	mul.f32 	%f148, %f146, %f147;
	shl.b32 	%r26, %r23, 23;
	sub.s32 	%r27, %r26, %r24;
	mov.b32 	%f149, %r27;
	mul.f32 	%f150, %f148, %f149;
	abs.f32 	%f151, %f134;
	setp.gt.f32 	%p24, %f151, 0f43180000;
	setp.lt.f32 	%p25, %f134, 0f00000000;
	selp.f32 	%f152, 0f00000000, 0f7F800000, %p25;
	selp.f32 	%f14, %f152, %f150, %p24;
	setp.eq.f32 	%p26, %f22, 0f3F800000;
	or.pred  	%p27, %p26, %p21;
	@%p27 bra 	$L__BB0_17;
	setp.num.f32 	%p28, %f13, %f13;
	abs.f32 	%f153, %f3;
	setp.num.f32 	%p29, %f153, %f153;
	and.pred  	%p30, %p28, %p29;
	@%p30 bra 	$L__BB0_12;
	add.rn.f32 	%f169, %f22, %f3;
	bra.uni 	$L__BB0_17;
$L__BB0_12:
	setp.neu.f32 	%p31, %f22, 0f00000000;
	setp.neu.f32 	%p32, %f13, 0f7F800000;
	and.pred  	%p33, %p31, %p32;
	@%p33 bra 	$L__BB0_14;
	setp.neu.f32 	%p39, %f4, 0f3F800000;
	add.f32 	%f156, %f22, %f22;
	mov.b32 	%r28, %f156;
	and.b32  	%r29, %r28, 2147483647;
	mov.b32 	%f157, %r29;
	selp.f32 	%f169, %f157, %f156, %p39;
	bra.uni 	$L__BB0_17;
$L__BB0_14:
	setp.eq.f32 	%p34, %f22, 0fBF800000;
	setp.eq.f32 	%p35, %f153, 0f7F800000;
	and.pred  	%p36, %p34, %p35;
	@%p36 bra 	$L__BB0_17;
	setp.geu.f32 	%p37, %f22, 0f00000000;
	mov.f32 	%f169, %f14;
	@%p37 bra 	$L__BB0_17;
	setp.neu.f32 	%p38, %f4, 0f3F800000;
	neg.f32 	%f155, %f14;
	selp.f32 	%f169, %f14, %f155, %p38;
$L__BB0_17:
	mov.f32 	%f158, 0f3F800000;
	sub.f32 	%f159, %f158, %f169;
	div.rn.f32 	%f160, %f1, %f159;
	mul.f32 	%f161, %f20, %f12;
	sqrt.rn.f32 	%f162, %f160;
	add.f32 	%f163, %f23, %f162;
	div.rn.f32 	%f164, %f161, %f163;
	cvta.to.global.u64 	%rd12, %rd2;
	add.s64 	%rd14, %rd12, %rd9;
	ld.global.f32 	%f165, [%rd14];
	sub.f32 	%f166, %f165, %f164;
	st.global.f32 	[%rd14], %f166;
	mov.b32 	%r30, 0;
	st.global.u32 	[%rd1], %r30;
$L__BB0_18:
	ret;

}
	// .globl	optimize
.visible .entry optimize(
	.param .u64 .ptr .align 1 optimize_param_0,
	.param .u64 .ptr .align 1 optimize_param_1,
	.param .u32 optimize_param_2,
	.param .u32 optimize_param_3,
	.param .f32 optimize_param_4
)
{
	.reg .pred 	%p<2>;
	.reg .b32 	%r<8>;
	.reg .b32 	%f<8>;
	.reg .b64 	%rd<8>;

	ld.param.u64 	%rd1, [optimize_param_0];
	ld.param.u64 	%rd2, [optimize_param_1];
	ld.param.u32 	%r2, [optimize_param_2];
	ld.param.u32 	%r3, [optimize_param_3];
	ld.param.f32 	%f1, [optimize_param_4];
	mov.u32 	%r4, %ctaid.x;
	mov.u32 	%r5, %ntid.x;
	mov.u32 	%r6, %tid.x;
	mad.lo.s32 	%r1, %r4, %r5, %r6;
	setp.ge.u32 	%p1, %r1, %r3;
	@%p1 bra 	$L__BB1_2;
	cvta.to.global.u64 	%rd3, %rd2;
	cvta.to.global.u64 	%rd4, %rd1;
	mul.wide.s32 	%rd5, %r1, 4;
	add.s64 	%rd6, %rd3, %rd5;
	ld.global.f32 	%f2, [%rd6];
	mul.f32 	%f3, %f1, %f2;
	cvt.rn.f32.u32 	%f4, %r2;
	div.rn.f32 	%f5, %f3, %f4;
	add.s64 	%rd7, %rd4, %rd5;
	ld.global.f32 	%f6, [%rd7];
	sub.f32 	%f7, %f6, %f5;
	st.global.f32 	[%rd7], %f7;
	mov.b32 	%r7, 0;
	st.global.u32 	[%rd6], %r7;
$L__BB1_2:
	ret;

}


// ===== COMPILED SASS (sm_100) =====

	.target	sm_100

	.elftype	@"ET_EXEC"


//--------------------- .note.nv.tkinfo           --------------------------
	.section	.note.nv.tkinfo,"",@"SHT_NOTE"
	.sectionflags	@"SHF_NOTE_NV_TKINFO"
	.tkinfo
        /*0018*/ 	.word	0x00000002
        /*0030*/ 	.string	""
        /*0030*/ 	.string	"ptxas"
        /*0030*/ 	.string	"Cuda compilation tools, release 13.0, V13.0.88"
        /*0030*/ 	.string	"Build cuda_13.0.r13.0/compiler.36424714_0"
        /*0030*/ 	.string	"-arch sm_100 -m 64 "



//--------------------- .note.nv.cuinfo           --------------------------
	.section	.note.nv.cuinfo,"",@"SHT_NOTE"
	.sectionflags	@"SHF_NOTE_NV_CUINFO"
        /*0018*/ 	.short	0x0002
        /*001a*/ 	.short	0x0064
        /*001c*/ 	.short	0x0082
	.zero		2


//--------------------- .nv.info                  --------------------------
	.section	.nv.info,"",@"SHT_CUDA_INFO"
	.align	4


	//----- nvinfo : EIATTR_REGCOUNT
	.align		4
        /*0000*/ 	.byte	0x04, 0x2f
        /*0002*/ 	.short	(.L_1 - .L_0)
	.align		4
.L_0:
        /*0004*/ 	.word	index@(adam_optimize)
        /*0008*/ 	.word	0x00000015


	//----- nvinfo : EIATTR_FRAME_SIZE
	.align		4
.L_1:
        /*000c*/ 	.byte	0x04, 0x11
        /*000e*/ 	.short	(.L_3 - .L_2)
	.align		4
.L_2:
        /*0010*/ 	.word	index@($__internal_2_$__cuda_sm3x_div_rn_noftz_f32_slowpath)
        /*0014*/ 	.word	0x00000000


	//----- nvinfo : EIATTR_FRAME_SIZE
	.align		4
.L_3:
        /*0018*/ 	.byte	0x04, 0x11
        /*001a*/ 	.short	(.L_5 - .L_4)
	.align		4
.L_4:
        /*001c*/ 	.word	index@($__internal_1_$__cuda_sm20_sqrt_rn_f32_slowpath)
        /*0020*/ 	.word	0x00000000


	//----- nvinfo : EIATTR_FRAME_SIZE
	.align		4
.L_5:
        /*0024*/ 	.byte	0x04, 0x11
        /*0026*/ 	.short	(.L_7 - .L_6)
	.align		4
.L_6:
        /*0028*/ 	.word	index@(adam_optimize)
        /*002c*/ 	.word	0x00000000


	//----- nvinfo : EIATTR_REGCOUNT
	.align		4
.L_7:
        /*0030*/ 	.byte	0x04, 0x2f
        /*0032*/ 	.short	(.L_9 - .L_8)
	.align		4
.L_8:
        /*0034*/ 	.word	index@(optimize)
        /*0038*/ 	.word	0x00000012


	//----- nvinfo : EIATTR_FRAME_SIZE
	.align		4
.L_9:
        /*003c*/ 	.byte	0x04, 0x11
        /*003e*/ 	.short	(.L_11 - .L_10)
	.align		4
.L_10:
        /*0040*/ 	.word	index@($__internal_0_$__cuda_sm3x_div_rn_noftz_f32_slowpath)
        /*0044*/ 	.word	0x00000000


	//----- nvinfo : EIATTR_FRAME_SIZE
	.align		4
.L_11:
        /*0048*/ 	.byte	0x04, 0x11
        /*004a*/ 	.short	(.L_13 - .L_12)
	.align		4
.L_12:
        /*004c*/ 	.word	index@(optimize)
        /*0050*/ 	.word	0x00000000


	//----- nvinfo : EIATTR_MIN_STACK_SIZE
	.align		4
.L_13:
        /*0054*/ 	.byte	0x04, 0x12
        /*0056*/ 	.short	(.L_15 - .L_14)
	.align		4
.L_14:
        /*0058*/ 	.word	index@(optimize)
        /*005c*/ 	.word	0x00000000


	//----- nvinfo : EIATTR_MIN_STACK_SIZE
	.align		4
.L_15:
        /*0060*/ 	.byte	0x04, 0x12
        /*0062*/ 	.short	(.L_17 - .L_16)
	.align		4
.L_16:
        /*0064*/ 	.word	index@(adam_optimize)
        /*0068*/ 	.word	0x00000000
.L_17:


//--------------------- .nv.compat                --------------------------
	.section	.nv.compat,"",@"SHT_CUDA_COMPAT_INFO"
	.align	4
        /*0000*/ 	.byte	0x02, 0x09, 0x00, 0x00, 0x02, 0x02, 0x01, 0x00, 0x02, 0x05, 0x05, 0x00, 0x03, 0x07, 0x01, 0x01
        /*0010*/ 	.byte	0x02, 0x03, 0x00, 0x00, 0x02, 0x06, 0x01, 0x00, 0x04, 0x0b, 0x08, 0x00, 0x01, 0x00, 0x00, 0x00
        /*0020*/ 	.byte	0x00, 0x00, 0x00, 0x00


//--------------------- .nv.info.optimize         --------------------------
	.section	.nv.info.optimize,"",@"SHT_CUDA_INFO"
	.sectionflags	@""
	.align	4


	//----- nvinfo : EIATTR_CUDA_API_VERSION
	.align		4
        /*0000*/ 	.byte	0x04, 0x37
        /*0002*/ 	.short	(.L_19 - .L_18)
.L_18:
        /*0004*/ 	.word	0x00000082


	//----- nvinfo : EIATTR_KPARAM_INFO
	.align		4
.L_19:
        /*0008*/ 	.byte	0x04, 0x17
        /*000a*/ 	.short	(.L_21 - .L_20)
.L_20:
        /*000c*/ 	.word	0x00000000
        /*0010*/ 	.short	0x0004
        /*0012*/ 	.short	0x0018
        /*0014*/ 	.byte	0x00, 0xf0, 0x11, 0x00


	//----- nvinfo : EIATTR_KPARAM_INFO
	.align		4
.L_21:
        /*0018*/ 	.byte	0x04, 0x17
        /*001a*/ 	.short	(.L_23 - .L_22)
.L_22:
        /*001c*/ 	.word	0x00000000
        /*0020*/ 	.short	0x0003
        /*0022*/ 	.short	0x0014
        /*0024*/ 	.byte	0x00, 0xf0, 0x11, 0x00


	//----- nvinfo : EIATTR_KPARAM_INFO
	.align		4
.L_23:
        /*0028*/ 	.byte	0x04, 0x17
        /*002a*/ 	.short	(.L_25 - .L_24)
.L_24:
        /*002c*/ 	.word	0x00000000
        /*0030*/ 	.short	0x0002
        /*0032*/ 	.short	0x0010
        /*0034*/ 	.byte	0x00, 0xf0, 0x11, 0x00


	//----- nvinfo : EIATTR_KPARAM_INFO
	.align		4
.L_25:
        /*0038*/ 	.byte	0x04, 0x17
        /*003a*/ 	.short	(.L_27 - .L_26)
.L_26:
        /*003c*/ 	.word	0x00000000
        /*0040*/ 	.short	0x0001
        /*0042*/ 	.short	0x0008
        /*0044*/ 	.byte	0x00, 0xf5, 0x21, 0x00


	//----- nvinfo : EIATTR_KPARAM_INFO
	.align		4
.L_27:
        /*0048*/ 	.byte	0x04, 0x17
        /*004a*/ 	.short	(.L_29 - .L_28)
.L_28:
        /*004c*/ 	.word	0x00000000
        /*0050*/ 	.short	0x0000
        /*0052*/ 	.short	0x0000
        /*0054*/ 	.byte	0x00, 0xf5, 0x21, 0x00


	//----- nvinfo : EIATTR_SPARSE_MMA_MASK
	.align		4
.L_29:
        /*0058*/ 	.byte	0x03, 0x50
        /*005a*/ 	.short	0x0000


	//----- nvinfo : EIATTR_MAXREG_COUNT
	.align		4
        /*005c*/ 	.byte	0x03, 0x1b
        /*005e*/ 	.short	0x00ff


	//----- nvinfo : EIATTR_MERCURY_ISA_VERSION
	.align		4
        /*0060*/ 	.byte	0x03, 0x5f
        /*0062*/ 	.short	0x0101


	//----- nvinfo : EIATTR_VRC_CTA_INIT_COUNT
	.align		4
        /*0064*/ 	.byte	0x02, 0x4a
	.zero		1
	.zero		1


	//----- nvinfo : EIATTR_EXIT_INSTR_OFFSETS
	.align		4
        /*0068*/ 	.byte	0x04, 0x1c
        /*006a*/ 	.short	(.L_31 - .L_30)


	//   ....[0]....
.L_30:
        /*006c*/ 	.word	0x00000070


	//   ....[1]....
        /*0070*/ 	.word	0x00000230


	//----- nvinfo : EIATTR_CRS_STACK_SIZE
	.align		4
.L_31:
        /*0074*/ 	.byte	0x04, 0x1e
        /*0076*/ 	.short	(.L_33 - .L_32)
.L_32:
        /*0078*/ 	.word	0x00000000


	//----- nvinfo : EIATTR_CBANK_PARAM_SIZE
	.align		4
.L_33:
        /*007c*/ 	.byte	0x03, 0x19
        /*007e*/ 	.short	0x001c


	//----- nvinfo : EIATTR_PARAM_CBANK
	.align		4
        /*0080*/ 	.byte	0x04, 0x0a
        /*0082*/ 	.short	(.L_35 - .L_34)
	.align		4
.L_34:
        /*0084*/ 	.word	index@(.nv.constant0.optimize)
        /*0088*/ 	.short	0x0380
        /*008a*/ 	.short	0x001c


	//----- nvinfo : EIATTR_SW_WAR
	.align		4
.L_35:
        /*008c*/ 	.byte	0x04, 0x36
        /*008e*/ 	.short	(.L_37 - .L_36)
.L_36:
        /*0090*/ 	.word	0x00000008
.L_37:


//--------------------- .nv.info.adam_optimize    --------------------------
	.section	.nv.info.adam_optimize,"",@"SHT_CUDA_INFO"
	.sectionflags	@""
	.align	4


	//----- nvinfo : EIATTR_CUDA_API_VERSION
	.align		4
        /*0000*/ 	.byte	0x04, 0x37
        /*0002*/ 	.short	(.L_39 - .L_38)
.L_38:
        /*0004*/ 	.word	0x00000082


	//----- nvinfo : EIATTR_KPARAM_INFO
	.align		4
.L_39:
        /*0008*/ 	.byte	0x04, 0x17
        /*000a*/ 	.short	(.L_41 - .L_40)
.L_40:
        /*000c*/ 	.word	0x00000000
        /*0010*/ 	.short	0x000a
        /*0012*/ 	.short	0x0038
        /*0014*/ 	.byte	0x00, 0xf0, 0x11, 0x00


	//----- nvinfo : EIATTR_KPARAM_INFO
	.align		4
.L_41:
        /*0018*/ 	.byte	0x04, 0x17
        /*001a*/ 	.short	(.L_43 - .L_42)
.L_42:
        /*001c*/ 	.word	0x00000000
        /*0020*/ 	.short	0x0009
        /*0022*/ 	.short	0x0034
        /*0024*/ 	.byte	0x00, 0xf0, 0x11, 0x00


	//----- nvinfo : EIATTR_KPARAM_INFO
	.align		4
.L_43:
        /*0028*/ 	.byte	0x04, 0x17
        /*002a*/ 	.short	(.L_45 - .L_44)
.L_44:
        /*002c*/ 	.word	0x00000000
        /*0030*/ 	.short	0x0008
        /*0032*/ 	.short	0x0030
        /*0034*/ 	.byte	0x00, 0xf0, 0x11, 0x00


	//----- nvinfo : EIATTR_KPARAM_INFO
	.align		4
.L_45:
        /*0038*/ 	.byte	0x04, 0x17
        /*003a*/ 	.short	(.L_47 - .L_46)
.L_46:
        /*003c*/ 	.word	0x00000000
        /*0040*/ 	.short	0x0007
        /*0042*/ 	.short	0x002c
        /*0044*/ 	.byte	0x00, 0xf0, 0x11, 0x00


	//----- nvinfo : EIATTR_KPARAM_INFO
	.align		4
.L_47:
        /*0048*/ 	.byte	0x04, 0x17
        /*004a*/ 	.short	(.L_49 - .L_48)
.L_48:
        /*004c*/ 	.word	0x00000000
        /*0050*/ 	.short	0x0006
        /*0052*/ 	.short	0x0028
        /*0054*/ 	.byte	0x00, 0xf0, 0x11, 0x00


	//----- nvinfo : EIATTR_KPARAM_INFO
	.align		4
.L_49:
        /*0058*/ 	.byte	0x04, 0x17
        /*005a*/ 	.short	(.L_51 - .L_50)
.L_50:
        /*005c*/ 	.word	0x00000000
        /*0060*/ 	.short	0x0005
        /*0062*/ 	.short	0x0024
        /*0064*/ 	.byte	0x00, 0xf0, 0x11, 0x00


	//----- nvinfo : EIATTR_KPARAM_INFO
	.align		4
.L_51:
        /*0068*/ 	.byte	0x04, 0x17
        /*006a*/ 	.short	(.L_53 - .L_52)
.L_52:
        /*006c*/ 	.word	0x00000000
        /*0070*/ 	.short	0x0004
        /*0072*/ 	.short	0x0020
        /*0074*/ 	.byte	0x00, 0xf0, 0x11, 0x00


	//----- nvinfo : EIATTR_KPARAM_INFO
	.align		4
.L_53:
        /*0078*/ 	.byte	0x04, 0x17
        /*007a*/ 	.short	(.L_55 - .L_54)
.L_54:
        /*007c*/ 	.word	0x00000000
        /*0080*/ 	.short	0x0003
        /*0082*/ 	.short	0x0018
        /*0084*/ 	.byte	0x00, 0xf5, 0x21, 0x00


	//----- nvinfo : EIATTR_KPARAM_INFO
	.align		4
.L_55:
        /*0088*/ 	.byte	0x04, 0x17
        /*008a*/ 	.short	(.L_57 - .L_56)
.L_56:
        /*008c*/ 	.word	0x00000000
        /*0090*/ 	.short	0x0002
        /*0092*/ 	.short	0x0010
        /*0094*/ 	.byte	0x00, 0xf5, 0x21, 0x00


	//----- nvinfo : EIATTR_KPARAM_INFO
	.align		4
.L_57:
        /*0098*/ 	.byte	0x04, 0x17
        /*009a*/ 	.short	(.L_59 - .L_58)
.L_58:
        /*009c*/ 	.word	0x00000000
        /*00a0*/ 	.short	0x0001
        /*00a2*/ 	.short	0x0008
        /*00a4*/ 	.byte	0x00, 0xf5, 0x21, 0x00


	//----- nvinfo : EIATTR_KPARAM_INFO
	.align		4
.L_59:
        /*00a8*/ 	.byte	0x04, 0x17
        /*00aa*/ 	.short	(.L_61 - .L_60)
.L_60:
        /*00ac*/ 	.word	0x00000000
        /*00b0*/ 	.short	0x0000
        /*00b2*/ 	.short	0x0000
        /*00b4*/ 	.byte	0x00, 0xf5, 0x21, 0x00


	//----- nvinfo : EIATTR_SPARSE_MMA_MASK
	.align		4
.L_61:
        /*00b8*/ 	.byte	0x03, 0x50
        /*00ba*/ 	.short	0x0000


	//----- nvinfo : EIATTR_MAXREG_COUNT
	.align		4
        /*00bc*/ 	.byte	0x03, 0x1b
        /*00be*/ 	.short	0x00ff


	//----- nvinfo : EIATTR_MERCURY_ISA_VERSION
	.align		4
        /*00c0*/ 	.byte	0x03, 0x5f
        /*00c2*/ 	.short	0x0101


	//----- nvinfo : EIATTR_VRC_CTA_INIT_COUNT
	.align		4
        /*00c4*/ 	.byte	0x02, 0x4a
	.zero		1
	.zero		1


	//----- nvinfo : EIATTR_EXIT_INSTR_OFFSETS
	.align		4
        /*00c8*/ 	.byte	0x04, 0x1c
        /*00ca*/ 	.short	(.L_63 - .L_62)


	//   ....[0]....
.L_62:
        /*00cc*/ 	.word	0x00000070


	//   ....[1]....
        /*00d0*/ 	.word	0x00001180


	//----- nvinfo : EIATTR_CRS_STACK_SIZE
	.align		4
.L_63:
        /*00d4*/ 	.byte	0x04, 0x1e
        /*00d6*/ 	.short	(.L_65 - .L_64)
.L_64:
        /*00d8*/ 	.word	0x00000000


	//----- nvinfo : EIATTR_CBANK_PARAM_SIZE
	.align		4
.L_65:
        /*00dc*/ 	.byte	0x03, 0x19
        /*00de*/ 	.short	0x003c


	//----- nvinfo : EIATTR_PARAM_CBANK
	.align		4
        /*00e0*/ 	.byte	0x04, 0x0a
        /*00e2*/ 	.short	(.L_67 - .L_66)
	.align		4
.L_66:
        /*00e4*/ 	.word	index@(.nv.constant0.adam_optimize)
        /*00e8*/ 	.short	0x0380
        /*00ea*/ 	.short	0x003c


	//----- nvinfo : EIATTR_SW_WAR
	.align		4
.L_67:
        /*00ec*/ 	.byte	0x04, 0x36
        /*00ee*/ 	.short	(.L_69 - .L_68)
.L_68:
        /*00f0*/ 	.word	0x00000008
.L_69:


//--------------------- .nv.callgraph             --------------------------
	.section	.nv.callgraph,"",@"SHT_CUDA_CALLGRAPH"
	.align	4
	.sectionentsize	8
	.align		4
        /*0000*/ 	.word	0x00000000
	.align		4
        /*0004*/ 	.word	0xffffffff
	.align		4
        /*0008*/ 	.word	0x00000000
	.align		4
        /*000c*/ 	.word	0xfffffffe
	.align		4
        /*0010*/ 	.word	0x00000000
	.align		4
        /*0014*/ 	.word	0xfffffffd
	.align		4
        /*0018*/ 	.word	0x00000000
	.align		4
        /*001c*/ 	.word	0xfffffffc


//--------------------- .text.optimize            --------------------------
	.section	.text.optimize,"ax",@progbits
	.align	128
        .global         optimize
        .type           optimize,@function
        .size           optimize,(.L_x_40 - optimize)
        .other          optimize,@"STO_CUDA_ENTRY STV_DEFAULT"
optimize:
.text.optimize:
[----:B------:R-:W-:Y:S01]  /*0000*/  LDC R1, c[0x0][0x37c] ;  /* 0x0000df00ff017b82 */ /* 0x000fe20000000800 */
[----:B------:R-:W0:Y:S07]  /*0010*/  S2R R3, SR_TID.X ;  /* 0x0000000000037919 */ /* 0x000e2e0000002100 */
[----:B------:R-:W0:Y:S01]  /*0020*/  S2UR UR4, SR_CTAID.X ;  /* 0x00000000000479c3 */ /* 0x000e220000002500 */
[----:B------:R-:W1:Y:S07]  /*0030*/  LDCU UR5, c[0x0][0x394] ;  /* 0x00007280ff0577ac */ /* 0x000e6e0008000800 */
[----:B------:R-:W0:Y:S02]  /*0040*/  LDC R2, c[0x0][0x360] ;  /* 0x0000d800ff027b82 */ /* 0x000e240000000800 */
[----:B0-----:R-:W-:-:S05]  /*0050*/  IMAD R2, R2, UR4, R3 ;  /* 0x0000000402027c24 */ /* 0x001fca000f8e0203 */
[----:B-1----:R-:W-:-:S13]  /*0060*/  ISETP.GE.U32.AND P0, PT, R2, UR5, PT ;  /* 0x0000000502007c0c */ /* 0x002fda000bf06070 */
[----:B------:R-:W-:Y:S05]  /*0070*/  @P0 EXIT ;  /* 0x000000000000094d */ /* 0x000fea0003800000 */
[----:B------:R-:W0:Y:S01]  /*0080*/  LDC.64 R4, c[0x0][0x388] ;  /* 0x0000e200ff047b82 */ /* 0x000e220000000a00 */
[----:B------:R-:W1:Y:S01]  /*0090*/  LDCU.64 UR4, c[0x0][0x358] ;  /* 0x00006b00ff0477ac */ /* 0x000e620008000a00 */
[----:B------:R-:W2:Y:S01]  /*00a0*/  LDCU UR6, c[0x0][0x390] ;  /* 0x00007200ff0677ac */ /* 0x000ea20008000800 */
[----:B0-----:R-:W-:-:S05]  /*00b0*/  IMAD.WIDE R4, R2, 0x4, R4 ;  /* 0x0000000402047825 */ /* 0x001fca00078e0204 */
[----:B-1----:R-:W3:Y:S01]  /*00c0*/  LDG.E R0, desc[UR4][R4.64] ;  /* 0x0000000404007981 */ /* 0x002ee2000c1e1900 */
[----:B--2---:R-:W-:Y:S01]  /*00d0*/  I2FP.F32.U32 R3, UR6 ;  /* 0x0000000600037c45 */ /* 0x004fe20008201000 */
[----:B------:R-:W3:Y:S01]  /*00e0*/  LDCU UR6, c[0x0][0x398] ;  /* 0x00007300ff0677ac */ /* 0x000ee20008000800 */
[----:B------:R-:W-:Y:S02]  /*00f0*/  BSSY.RECONVERGENT B0, `(.L_x_0) ;  /* 0x000000d000007945 */ /* 0x000fe40003800200 */
[----:B------:R-:W0:Y:S02]  /*0100*/  MUFU.RCP R6, R3 ;  /* 0x0000000300067308 */ /* 0x000e240000001000 */
[----:B0-----:R-:W-:-:S04]  /*0110*/  FFMA R7, -R3, R6, 1 ;  /* 0x3f80000003077423 */ /* 0x001fc80000000106 */
[----:B------:R-:W-:Y:S01]  /*0120*/  FFMA R7, R6, R7, R6 ;  /* 0x0000000706077223 */ /* 0x000fe20000000006 */
[----:B---3--:R-:W-:-:S04]  /*0130*/  FMUL R0, R0, UR6 ;  /* 0x0000000600007c20 */ /* 0x008fc80008400000 */
[----:B------:R-:W0:Y:S01]  /*0140*/  FCHK P0, R0, R3 ;  /* 0x0000000300007302 */ /* 0x000e220000000000 */
[----:B------:R-:W-:-:S04]  /*0150*/  FFMA R6, R0, R7, RZ ;  /* 0x0000000700067223 */ /* 0x000fc800000000ff */
[----:B------:R-:W-:-:S04]  /*0160*/  FFMA R8, -R3, R6, R0 ;  /* 0x0000000603087223 */ /* 0x000fc80000000100 */
[----:B------:R-:W-:Y:S01]  /*0170*/  FFMA R8, R7, R8, R6 ;  /* 0x0000000807087223 */ /* 0x000fe20000000006 */
[----:B0-----:R-:W-:Y:S06]  /*0180*/  @!P0 BRA `(.L_x_1) ;  /* 0x00000000000c8947 */ /* 0x001fec0003800000 */
[----:B------:R-:W-:-:S07]  /*0190*/  MOV R6, 0x1b0 ;  /* 0x000001b000067802 */ /* 0x000fce0000000f00 */
[----:B------:R-:W-:Y:S05]  /*01a0*/  CALL.REL.NOINC `($__internal_0_$__cuda_sm3x_div_rn_noftz_f32_slowpath) ;  /* 0x0000000000247944 */ /* 0x000fea0003c00000 */
[----:B------:R-:W-:-:S07]  /*01b0*/  IMAD.MOV.U32 R8, RZ, RZ, R0 ;  /* 0x000000ffff087224 */ /* 0x000fce00078e0000 */
.L_x_1:
[----:B------:R-:W-:Y:S05]  /*01c0*/  BSYNC.RECONVERGENT B0 ;  /* 0x0000000000007941 */ /* 0x000fea0003800200 */
.L_x_0:
[----:B------:R-:W0:Y:S02]  /*01d0*/  LDC.64 R6, c[0x0][0x380] ;  /* 0x0000e000ff067b82 */ /* 0x000e240000000a00 */
[----:B0-----:R-:W-:-:S05]  /*01e0*/  IMAD.WIDE R2, R2, 0x4, R6 ;  /* 0x0000000402027825 */ /* 0x001fca00078e0206 */
[----:B------:R-:W2:Y:S02]  /*01f0*/  LDG.E R7, desc[UR4][R2.64] ;  /* 0x0000000402077981 */ /* 0x000ea4000c1e1900 */
[----:B--2---:R-:W-:-:S05]  /*0200*/  FADD R7, R7, -R8 ;  /* 0x8000000807077221 */ /* 0x004fca0000000000 */
[----:B------:R-:W-:Y:S04]  /*0210*/  STG.E desc[UR4][R2.64], R7 ;  /* 0x0000000702007986 */ /* 0x000fe8000c101904 */
[----:B------:R-:W-:Y:S01]  /*0220*/  STG.E desc[UR4][R4.64], RZ ;  /* 0x000000ff04007986 */ /* 0x000fe2000c101904 */
[----:B------:R-:W-:Y:S05]  /*0230*/  EXIT ;  /* 0x000000000000794d */ /* 0x000fea0003800000 */
        .weak           $__internal_0_$__cuda_sm3x_div_rn_noftz_f32_slowpath
        .type           $__internal_0_$__cuda_sm3x_div_rn_noftz_f32_slowpath,@function
        .size           $__internal_0_$__cuda_sm3x_div_rn_noftz_f32_slowpath,(.L_x_40 - $__internal_0_$__cuda_sm3x_div_rn_noftz_f32_slowpath)
$__internal_0_$__cuda_sm3x_div_rn_noftz_f32_slowpath:
[--C-:B------:R-:W-:Y:S01]  /*0240*/  SHF.R.U32.HI R8, RZ, 0x17, R3.reuse ;  /* 0x00000017ff087819 */ /* 0x100fe20000011603 */
[----:B------:R-:W-:Y:S01]  /*0250*/  BSSY.RECONVERGENT B1, `(.L_x_2) ;  /* 0x0000064000017945 */ /* 0x000fe20003800200 */
[--C-:B------:R-:W-:Y:S01]  /*0260*/  SHF.R.U32.HI R7, RZ, 0x17, R0.reuse ;  /* 0x00000017ff077819 */ /* 0x100fe20000011600 */
[----:B------:R-:W-:Y:S01]  /*0270*/  IMAD.MOV.U32 R10, RZ, RZ, R0 ;  /* 0x000000ffff0a7224 */ /* 0x000fe200078e0000 */
[----:B------:R-:W-:Y:S01]  /*0280*/  LOP3.LUT R9, R8, 0xff, RZ, 0xc0, !PT ;  /* 0x000000ff08097812 */ /* 0x000fe200078ec0ff */
[----:B------:R-:W-:Y:S01]  /*0290*/  IMAD.MOV.U32 R11, RZ, RZ, R3 ;  /* 0x000000ffff0b7224 */ /* 0x000fe200078e0003 */
[----:B------:R-:W-:-:S03]  /*02a0*/  LOP3.LUT R8, R7, 0xff, RZ, 0xc0, !PT ;  /* 0x000000ff07087812 */ /* 0x000fc600078ec0ff */
[----:B------:R-:W-:Y:S02]  /*02b0*/  VIADD R13, R9, 0xffffffff ;  /* 0xffffffff090d7836 */ /* 0x000fe40000000000 */
[----:B------:R-:W-:-:S03]  /*02c0*/  VIADD R12, R8, 0xffffffff ;  /* 0xffffffff080c7836 */ /* 0x000fc60000000000 */
[----:B------:R-:W-:-:S04]  /*02d0*/  ISETP.GT.U32.AND P0, PT, R13, 0xfd, PT ;  /* 0x000000fd0d00780c */ /* 0x000fc80003f04070 */
[----:B------:R-:W-:-:S13]  /*02e0*/  ISETP.GT.U32.OR P0, PT, R12, 0xfd, P0 ;  /* 0x000000fd0c00780c */ /* 0x000fda0000704470 */
[----:B------:R-:W-:Y:S01]  /*02f0*/  @!P0 IMAD.MOV.U32 R7, RZ, RZ, RZ ;  /* 0x000000ffff078224 */ /* 0x000fe200078e00ff */
[----:B------:R-:W-:Y:S06]  /*0300*/  @!P0 BRA `(.L_x_3) ;  /* 0x00000000005c8947 */ /* 0x000fec0003800000 */
[----:B------:R-:W-:Y:S02]  /*0310*/  FSETP.GTU.FTZ.AND P0, PT, |R0|, +INF , PT ;  /* 0x7f8000000000780b */ /* 0x000fe40003f1c200 */
[----:B------:R-:W-:-:S04]  /*0320*/  FSETP.GTU.FTZ.AND P1, PT, |R3|, +INF , PT ;  /* 0x7f8000000300780b */ /* 0x000fc80003f3c200 */
[----:B------:R-:W-:-:S13]  /*0330*/  PLOP3.LUT P0, PT, P0, P1, PT, 0xf8, 0x8f ;  /* 0x00000000008f781c */ /* 0x000fda0000703f70 */
[----:B------:R-:W-:Y:S05]  /*0340*/  @P0 BRA `(.L_x_4) ;  /* 0x00000004004c0947 */ /* 0x000fea0003800000 */
[----:B------:R-:W-:-:S13]  /*0350*/  LOP3.LUT P0, RZ, R11, 0x7fffffff, R10, 0xc8, !PT ;  /* 0x7fffffff0bff7812 */ /* 0x000fda000780c80a */
[----:B------:R-:W-:Y:S05]  /*0360*/  @!P0 BRA `(.L_x_5) ;  /* 0x00000004003c8947 */ /* 0x000fea0003800000 */
[C---:B------:R-:W-:Y:S02]  /*0370*/  FSETP.NEU.FTZ.AND P2, PT, |R0|.reuse, +INF , PT ;  /* 0x7f8000000000780b */ /* 0x040fe40003f5d200 */
[----:B------:R-:W-:Y:S02]  /*0380*/  FSETP.NEU.FTZ.AND P1, PT, |R3|, +INF , PT ;  /* 0x7f8000000300780b */ /* 0x000fe40003f3d200 */
[----:B------:R-:W-:-:S11]  /*0390*/  FSETP.NEU.FTZ.AND P0, PT, |R0|, +INF , PT ;  /* 0x7f8000000000780b */ /* 0x000fd60003f1d200 */
[----:B------:R-:W-:Y:S05]  /*03a0*/  @!P1 BRA !P2, `(.L_x_5) ;  /* 0x00000004002c9947 */ /* 0x000fea0005000000 */
[----:B------:R-:W-:-:S04]  /*03b0*/  LOP3.LUT P2, RZ, R10, 0x7fffffff, RZ, 0xc0, !PT ;  /* 0x7fffffff0aff7812 */ /* 0x000fc8000784c0ff */
[----:B------:R-:W-:-:S13]  /*03c0*/  PLOP3.LUT P1, PT, P1, P2, PT, 0x2f, 0xf2 ;  /* 0x0000000000f2781c */ /* 0x000fda0000f24577 */
[----:B------:R-:W-:Y:S05]  /*03d0*/  @P1 BRA `(.L_x_6) ;  /* 0x0000000400181947 */ /* 0x000fea0003800000 */
[----:B------:R-:W-:-:S04]  /*03e0*/  LOP3.LUT P1, RZ, R11, 0x7fffffff, RZ, 0xc0, !PT ;  /* 0x7fffffff0bff7812 */ /* 0x000fc8000782c0ff */
[----:B------:R-:W-:-:S13]  /*03f0*/  PLOP3.LUT P0, PT, P0, P1, PT, 0x2f, 0xf2 ;  /* 0x0000000000f2781c */ /* 0x000fda0000702577 */
[----:B------:R-:W-:Y:S05]  /*0400*/  @P0 BRA `(.L_x_7) ;  /* 0x0000000400000947 */ /* 0x000fea0003800000 */
[----:B------:R-:W-:Y:S02]  /*0410*/  ISETP.GE.AND P0, PT, R12, RZ, PT ;  /* 0x000000ff0c00720c */ /* 0x000fe40003f06270 */
[----:B------:R-:W-:-:S11]  /*0420*/  ISETP.GE.AND P1, PT, R13, RZ, PT ;  /* 0x000000ff0d00720c */ /* 0x000fd60003f26270 */
[----:B------:R-:W-:Y:S02]  /*0430*/  @P0 IMAD.MOV.U32 R7, RZ, RZ, RZ ;  /* 0x000000ffff070224 */ /* 0x000fe400078e00ff */
[----:B------:R-:W-:Y:S01]  /*0440*/  @!P0 FFMA R10, R0, 1.84467440737095516160e+19, RZ ;  /* 0x5f800000000a8823 */ /* 0x000fe200000000ff */
[----:B------:R-:W-:Y:S02]  /*0450*/  @!P0 IMAD.MOV.U32 R7, RZ, RZ, -0x40 ;  /* 0xffffffc0ff078424 */ /* 0x000fe400078e00ff */
[----:B------:R-:W-:Y:S02]  /*0460*/  @!P1 FFMA R11, R3, 1.84467440737095516160e+19, RZ ;  /* 0x5f800000030b9823 */ /* 0x000fe400000000ff */
[----:B------:R-:W-:-:S07]  /*0470*/  @!P1 VIADD R7, R7, 0x40 ;  /* 0x0000004007079836 */ /* 0x000fce0000000000 */
.L_x_3:
[----:B------:R-:W-:Y:S01]  /*0480*/  LEA R0, R9, 0xc0800000, 0x17 ;  /* 0xc080000009007811 */ /* 0x000fe200078eb8ff */
[----:B------:R-:W-:Y:S01]  /*0490*/  VIADD R8, R8, 0xffffff81 ;  /* 0xffffff8108087836 */ /* 0x000fe20000000000 */
[----:B------:R-:W-:Y:S03]  /*04a0*/  BSSY.RECONVERGENT B2, `(.L_x_8) ;  /* 0x0000035000027945 */ /* 0x000fe60003800200 */
[----:B------:R-:W-:Y:S02]  /*04b0*/  IMAD.IADD R11, R11, 0x1, -R0 ;  /* 0x000000010b0b7824 */ /* 0x000fe400078e0a00 */
[C---:B------:R-:W-:Y:S01]  /*04c0*/  IMAD R0, R8.reuse, -0x800000, R10 ;  /* 0xff80000008007824 */ /* 0x040fe200078e020a */
[----:B------:R-:W-:Y:S01]  /*04d0*/  IADD3 R8, PT, PT, R8, 0x7f, -R9 ;  /* 0x0000007f08087810 */ /* 0x000fe20007ffe809 */
[----:B------:R-:W0:Y:S01]  /*04e0*/  MUFU.RCP R3, R11 ;  /* 0x0000000b00037308 */ /* 0x000e220000001000 */
[----:B------:R-:W-:-:S03]  /*04f0*/  FADD.FTZ R13, -R11, -RZ ;  /* 0x800000ff0b0d7221 */ /* 0x000fc60000010100 */
[----:B------:R-:W-:Y:S02]  /*0500*/  IMAD.IADD R8, R8, 0x1, R7 ;  /* 0x0000000108087824 */ /* 0x000fe400078e0207 */
[----:B0-----:R-:W-:-:S04]  /*0510*/  FFMA R12, R3, R13, 1 ;  /* 0x3f800000030c7423 */ /* 0x001fc8000000000d */
[----:B------:R-:W-:-:S04]  /*0520*/  FFMA R12, R3, R12, R3 ;  /* 0x0000000c030c7223 */ /* 0x000fc80000000003 */
[----:B------:R-:W-:-:S04]  /*0530*/  FFMA R3, R0, R12, RZ ;  /* 0x0000000c00037223 */ /* 0x000fc800000000ff */
[----:B------:R-:W-:-:S04]  /*0540*/  FFMA R10, R13, R3, R0 ;  /* 0x000000030d0a7223 */ /* 0x000fc80000000000 */
[----:B------:R-:W-:-:S04]  /*0550*/  FFMA R15, R12, R10, R3 ;  /* 0x0000000a0c0f7223 */ /* 0x000fc80000000003 */
[----:B------:R-:W-:-:S04]  /*0560*/  FFMA R10, R13, R15, R0 ;  /* 0x0000000f0d0a7223 */ /* 0x000fc80000000000 */
[----:B------:R-:W-:-:S05]  /*0570*/  FFMA R0, R12, R10, R15 ;  /* 0x0000000a0c007223 */ /* 0x000fca000000000f */
[----:B------:R-:W-:-:S04]  /*0580*/  SHF.R.U32.HI R3, RZ, 0x17, R0 ;  /* 0x00000017ff037819 */ /* 0x000fc80000011600 */
[----:B------:R-:W-:-:S05]  /*0590*/  LOP3.LUT R3, R3, 0xff, RZ, 0xc0, !PT ;  /* 0x000000ff03037812 */ /* 0x000fca00078ec0ff */
[----:B------:R-:W-:-:S04]  /*05a0*/  IMAD.IADD R9, R3, 0x1, R8 ;  /* 0x0000000103097824 */ /* 0x000fc800078e0208 */
[----:B------:R-:W-:-:S05]  /*05b0*/  VIADD R3, R9, 0xffffffff ;  /* 0xffffffff09037836 */ /* 0x000fca0000000000 */
[----:B------:R-:W-:-:S13]  /*05c0*/  ISETP.GE.U32.AND P0, PT, R3, 0xfe, PT ;  /* 0x000000fe0300780c */ /* 0x000fda0003f06070 */
[----:B------:R-:W-:Y:S05]  /*05d0*/  @!P0 BRA `(.L_x_9) ;  /* 0x0000000000808947 */ /* 0x000fea0003800000 */
[----:B------:R-:W-:-:S13]  /*05e0*/  ISETP.GT.AND P0, PT, R9, 0xfe, PT ;  /* 0x000000fe0900780c */ /* 0x000fda0003f04270 */
[----:B------:R-:W-:Y:S05]  /*05f0*/  @P0 BRA `(.L_x_10) ;  /* 0x00000000006c0947 */ /* 0x000fea0003800000 */
[----:B------:R-:W-:-:S13]  /*0600*/  ISETP.GE.AND P0, PT, R9, 0x1, PT ;  /* 0x000000010900780c */ /* 0x000fda0003f06270 */
[----:B------:R-:W-:Y:S05]  /*0610*/  @P0 BRA `(.L_x_11) ;  /* 0x0000000000740947 */ /* 0x000fea0003800000 */
[----:B------:R-:W-:Y:S02]  /*0620*/  ISETP.GE.AND P0, PT, R9, -0x18, PT ;  /* 0xffffffe80900780c */ /* 0x000fe40003f06270 */
[----:B------:R-:W-:-:S11]  /*0630*/  LOP3.LUT R0, R0, 0x80000000, RZ, 0xc0, !PT ;  /* 0x8000000000007812 */ /* 0x000fd600078ec0ff */
[----:B------:R-:W-:Y:S05]  /*0640*/  @!P0 BRA `(.L_x_11) ;  /* 0x0000000000688947 */ /* 0x000fea0003800000 */
[CCC-:B------:R-:W-:Y:S01]  /*0650*/  FFMA.RZ R3, R12.reuse, R10.reuse, R15.reuse ;  /* 0x0000000a0c037223 */ /* 0x1c0fe2000000c00f */
[CCC-:B------:R-:W-:Y:S01]  /*0660*/  FFMA.RM R8, R12.reuse, R10.reuse, R15.reuse ;  /* 0x0000000a0c087223 */ /* 0x1c0fe2000000400f */
[C---:B------:R-:W-:Y:S02]  /*0670*/  ISETP.NE.AND P2, PT, R9.reuse, RZ, PT ;  /* 0x000000ff0900720c */ /* 0x040fe40003f45270 */
[----:B------:R-:W-:Y:S02]  /*0680*/  ISETP.NE.AND P1, PT, R9, RZ, PT ;  /* 0x000000ff0900720c */ /* 0x000fe40003f25270 */
[----:B------:R-:W-:Y:S01]  /*0690*/  LOP3.LUT R7, R3, 0x7fffff, RZ, 0xc0, !PT ;  /* 0x007fffff03077812 */ /* 0x000fe200078ec0ff */
[----:B------:R-:W-:Y:S01]  /*06a0*/  FFMA.RP R3, R12, R10, R15 ;  /* 0x0000000a0c037223 */ /* 0x000fe2000000800f */
[----:B------:R-:W-:Y:S02]  /*06b0*/  VIADD R10, R9, 0x20 ;  /* 0x00000020090a7836 */ /* 0x000fe40000000000 */
[----:B------:R-:W-:Y:S01]  /*06c0*/  LOP3.LUT R7, R7, 0x800000, RZ, 0xfc, !PT ;  /* 0x0080000007077812 */ /* 0x000fe200078efcff */
[----:B------:R-:W-:Y:S01]  /*06d0*/  IMAD.MOV R9, RZ, RZ, -R9 ;  /* 0x000000ffff097224 */ /* 0x000fe200078e0a09 */
[----:B------:R-:W-:-:S02]  /*06e0*/  FSETP.NEU.FTZ.AND P0, PT, R3, R8, PT ;  /* 0x000000080300720b */ /* 0x000fc40003f1d000 */
[----:B------:R-:W-:Y:S02]  /*06f0*/  SHF.L.U32 R10, R7, R10, RZ ;  /* 0x0000000a070a7219 */ /* 0x000fe400000006ff */
[----:B------:R-:W-:Y:S02]  /*0700*/  SEL R8, R9, RZ, P2 ;  /* 0x000000ff09087207 */ /* 0x000fe40001000000 */
[----:B------:R-:W-:Y:S02]  /*0710*/  ISETP.NE.AND P1, PT, R10, RZ, P1 ;  /* 0x000000ff0a00720c */ /* 0x000fe40000f25270 */
[----:B------:R-:W-:Y:S02]  /*0720*/  SHF.R.U32.HI R8, RZ, R8, R7 ;  /* 0x00000008ff087219 */ /* 0x000fe40000011607 */
[----:B------:R-:W-:Y:S02]  /*0730*/  PLOP3.LUT P0, PT, P0, P1, PT, 0xf8, 0x8f ;  /* 0x00000000008f781c */ /* 0x000fe40000703f70 */
[----:B------:R-:W-:-:S02]  /*0740*/  SHF.R.U32.HI R10, RZ, 0x1, R8 ;  /* 0x00000001ff0a7819 */ /* 0x000fc40000011608 */
[----:B------:R-:W-:-:S04]  /*0750*/  SEL R3, RZ, 0x1, !P0 ;  /* 0x00000001ff037807 */ /* 0x000fc80004000000 */
[----:B------:R-:W-:-:S04]  /*0760*/  LOP3.LUT R3, R3, 0x1, R10, 0xf8, !PT ;  /* 0x0000000103037812 */ /* 0x000fc800078ef80a */
[----:B------:R-:W-:-:S05]  /*0770*/  LOP3.LUT R3, R3, R8, RZ, 0xc0, !PT ;  /* 0x0000000803037212 */ /* 0x000fca00078ec0ff */
[----:B------:R-:W-:-:S05]  /*0780*/  IMAD.IADD R3, R10, 0x1, R3 ;  /* 0x000000010a037824 */ /* 0x000fca00078e0203 */
[----:B------:R-:W-:Y:S01]  /*0790*/  LOP3.LUT R0, R3, R0, RZ, 0xfc, !PT ;  /* 0x0000000003007212 */ /* 0x000fe200078efcff */
[----:B------:R-:W-:Y:S06]  /*07a0*/  BRA `(.L_x_11) ;  /* 0x0000000000107947 */ /* 0x000fec0003800000 */
.L_x_10:
[----:B------:R-:W-:-:S04]  /*07b0*/  LOP3.LUT R0, R0, 0x80000000, RZ, 0xc0, !PT ;  /* 0x8000000000007812 */ /* 0x000fc800078ec0ff */
[----:B------:R-:W-:Y:S01]  /*07c0*/  LOP3.LUT R0, R0, 0x7f800000, RZ, 0xfc, !PT ;  /* 0x7f80000000007812 */ /* 0x000fe200078efcff */
[----:B------:R-:W-:Y:S06]  /*07d0*/  BRA `(.L_x_11) ;  /* 0x0000000000047947 */ /* 0x000fec0003800000 */
.L_x_9:
[----:B------:R-:W-:-:S07]  /*07e0*/  IMAD R0, R8, 0x800000, R0 ;  /* 0x0080000008007824 */ /* 0x000fce00078e0200 */
.L_x_11:
[----:B------:R-:W-:Y:S05]  /*07f0*/  BSYNC.RECONVERGENT B2 ;  /* 0x0000000000027941 */ /* 0x000fea0003800200 */
.L_x_8:
[----:B------:R-:W-:Y:S05]  /*0800*/  BRA `(.L_x_12) ;  /* 0x0000000000207947 */ /* 0x000fea0003800000 */
.L_x_7:
[----:B------:R-:W-:-:S04]  /*0810*/  LOP3.LUT R0, R11, 0x80000000, R10, 0x48, !PT ;  /* 0x800000000b007812 */ /* 0x000fc800078e480a */
[----:B------:R-:W-:Y:S01]  /*0820*/  LOP3.LUT R0, R0, 0x7f800000, RZ, 0xfc, !PT ;  /* 0x7f80000000007812 */ /* 0x000fe200078efcff */
[----:B------:R-:W-:Y:S06]  /*0830*/  BRA `(.L_x_12) ;  /* 0x0000000000147947 */ /* 0x000fec0003800000 */
.L_x_6:
[----:B------:R-:W-:Y:S01]  /*0840*/  LOP3.LUT R0, R11, 0x80000000, R10, 0x48, !PT ;  /* 0x800000000b007812 */ /* 0x000fe200078e480a */
[----:B------:R-:W-:Y:S06]  /*0850*/  BRA `(.L_x_12) ;  /* 0x00000000000c7947 */ /* 0x000fec0003800000 */
.L_x_5:
[----:B------:R-:W0:Y:S01]  /*0860*/  MUFU.RSQ R0, -QNAN ;  /* 0xffc0000000007908 */ /* 0x000e220000001400 */
[----:B------:R-:W-:Y:S05]  /*0870*/  BRA `(.L_x_12) ;  /* 0x0000000000047947 */ /* 0x000fea0003800000 */
.L_x_4:
[----:B------:R-:W-:-:S07]  /*0880*/  FADD.FTZ R0, R0, R3 ;  /* 0x0000000300007221 */ /* 0x000fce0000010000 */
.L_x_12:
[----:B------:R-:W-:Y:S05]  /*0890*/  BSYNC.RECONVERGENT B1 ;  /* 0x0000000000017941 */ /* 0x000fea0003800200 */
.L_x_2:
[----:B------:R-:W-:-:S04]  /*08a0*/  IMAD.MOV.U32 R7, RZ, RZ, 0x0 ;  /* 0x00000000ff077424 */ /* 0x000fc800078e00ff */
[----:B0-----:R-:W-:Y:S05]  /*08b0*/  RET.REL.NODEC R6 `(optimize) ;  /* 0xfffffff406d07950 */ /* 0x001fea0003c3ffff */
.L_x_13:
[----:B------:R-:W-:-:S00]  /*08c0*/  BRA `(.L_x_13) ;  /* 0xfffffffc00fc7947 */ /* 0x000fc0000383ffff */
[----:B------:R-:W-:-:S00]  /*08d0*/  NOP ;  /* 0x0000000000007918 */ /* 0x000fc00000000000 */
        /* <DEDUP_REMOVED lines=10> */
.L_x_40:


//--------------------- .text.adam_optimize       --------------------------
	.section	.text.adam_optimize,"ax",@progbits
	.align	128
        .global         adam_optimize
        .type           adam_optimize,@function
        .size           adam_optimize,(.L_x_42 - adam_optimize)
        .other          adam_optimize,@"STO_CUDA_ENTRY STV_DEFAULT"
adam_optimize:
.text.adam_optimize:
        /* <DEDUP_REMOVED lines=14> */
[----:B------:R-:W-:Y:S03]  /*00e0*/  BSSY.RECONVERGENT B0, `(.L_x_14) ;  /* 0x000000d000007945 */ /* 0x000fe60003800200 */
[----:B------:R-:W0:Y:S02]  /*00f0*/  MUFU.RCP R2, R3 ;  /* 0x0000000300027308 */ /* 0x000e240000001000 */
[----:B0-----:R-:W-:-:S04]  /*0100*/  FFMA R7, -R3, R2, 1 ;  /* 0x3f80000003077423 */ /* 0x001fc80000000102 */
[----:B------:R-:W-:Y:S01]  /*0110*/  FFMA R9, R2, R7, R2 ;  /* 0x0000000702097223 */ /* 0x000fe20000000002 */
[----:B------:R-:W-:Y:S01]  /*0120*/  HFMA2 R7, -RZ, RZ, 1.875, 0 ;  /* 0x3f800000ff077431 */ /* 0x000fe200000001ff */
[----:B---3--:R-:W0:Y:S02]  /*0130*/  FCHK P0, R0, R3 ;  /* 0x0000000300007302 */ /* 0x008e240000000000 */
[----:B------:R-:W-:-:S04]  /*0140*/  FFMA R2, R0, R9, RZ ;  /* 0x0000000900027223 */ /* 0x000fc800000000ff */
[----:B------:R-:W-:-:S04]  /*0150*/  FFMA R8, -R3, R2, R0 ;  /* 0x0000000203087223 */ /* 0x000fc80000000100 */
[----:B------:R-:W-:Y:S01]  /*0160*/  FFMA R2, R9, R8, R2 ;  /* 0x0000000809027223 */ /* 0x000fe20000000002 */
[----:B0-----:R-:W-:Y:S06]  /*0170*/  @!P0 BRA `(.L_x_15) ;  /* 0x00000000000c8947 */ /* 0x001fec0003800000 */
[----:B------:R-:W-:Y:S02]  /*0180*/  MOV R2, R0 ;  /* 0x0000000000027202 */ /* 0x000fe40000000f00 */
[----:B------:R-:W-:-:S07]  /*0190*/  MOV R12, 0x1b0 ;  /* 0x000001b0000c7802 */ /* 0x000fce0000000f00 */
[----:B------:R-:W-:Y:S05]  /*01a0*/  CALL.REL.NOINC `($__internal_2_$__cuda_sm3x_div_rn_noftz_f32_slowpath) ;  /* 0x0000001000547944 */ /* 0x000fea0003c00000 */
.L_x_15:
[----:B------:R-:W-:Y:S05]  /*01b0*/  BSYNC.RECONVERGENT B0 ;  /* 0x0000000000007941 */ /* 0x000fea0003800200 */
.L_x_14:
[----:B------:R-:W0:Y:S01]  /*01c0*/  LDC.64 R8, c[0x0][0x390] ;  /* 0x0000e400ff087b82 */ /* 0x000e220000000a00 */
[----:B------:R-:W1:Y:S07]  /*01d0*/  LDCU UR6, c[0x0][0x3b8] ;  /* 0x00007700ff0677ac */ /* 0x000e6e0008000800 */
[----:B------:R-:W2:Y:S08]  /*01e0*/  LDC R3, c[0x0][0x3a4] ;  /* 0x0000e900ff037b82 */ /* 0x000eb00000000800 */
[----:B------:R-:W3:Y:S01]  /*01f0*/  LDC.64 R10, c[0x0][0x398] ;  /* 0x0000e600ff0a7b82 */ /* 0x000ee20000000a00 */
[----:B0-----:R-:W-:-:S07]  /*0200*/  IMAD.WIDE R8, R6, 0x4, R8 ;  /* 0x0000000406087825 */ /* 0x001fce00078e0208 */
[----:B------:R-:W0:Y:S01]  /*0210*/  LDC R17, c[0x0][0x3a8] ;  /* 0x0000ea00ff117b82 */ /* 0x000e220000000800 */
[----:B------:R-:W4:Y:S01]  /*0220*/  LDG.E R0, desc[UR4][R8.64] ;  /* 0x0000000408007981 */ /* 0x000f22000c1e1900 */
[----:B--2---:R-:W-:-:S04]  /*0230*/  FADD R13, -R3, 1 ;  /* 0x3f800000030d7421 */ /* 0x004fc80000000100 */
[----:B------:R-:W-:Y:S01]  /*0240*/  FMUL R13, R13, R2 ;  /* 0x000000020d0d7220 */ /* 0x000fe20000400000 */
[----:B---3--:R-:W-:-:S04]  /*0250*/  IMAD.WIDE R10, R6, 0x4, R10 ;  /* 0x00000004060a7825 */ /* 0x008fc800078e020a */
[C---:B------:R-:W-:Y:S01]  /*0260*/  FMUL R12, |R3|.reuse, 16777216 ;  /* 0x4b800000030c7820 */ /* 0x040fe20000400200 */
[----:B------:R-:W-:-:S04]  /*0270*/  FSETP.GEU.AND P0, PT, |R3|, 1.175494350822287508e-38, PT ;  /* 0x008000000300780b */ /* 0x000fc80003f0e200 */
[-C--:B------:R-:W-:Y:S01]  /*0280*/  FSEL R12, R12, |R3|.reuse, !P0 ;  /* 0x400000030c0c7208 */ /* 0x080fe20004000000 */
[----:B----4-:R-:W-:-:S05]  /*0290*/  FFMA R13, R0, R3, R13 ;  /* 0x00000003000d7223 */ /* 0x010fca000000000d */
[----:B------:R2:W-:Y:S04]  /*02a0*/  STG.E desc[UR4][R8.64], R13 ;  /* 0x0000000d08007986 */ /* 0x0005e8000c101904 */
[----:B------:R-:W3:Y:S01]  /*02b0*/  LDG.E R0, desc[UR4][R10.64] ;  /* 0x000000040a007981 */ /* 0x000ee2000c1e1900 */
[----:B------:R-:W-:Y:S01]  /*02c0*/  FMUL R2, R2, R2 ;  /* 0x0000000202027220 */ /* 0x000fe20000400000 */
[----:B0-----:R-:W-:Y:S01]  /*02d0*/  FADD R15, -R17, 1 ;  /* 0x3f800000110f7421 */ /* 0x001fe20000000100 */
[----:B--2---:R-:W-:-:S04]  /*02e0*/  IADD3 R13, PT, PT, R12, -0x3f3504f3, RZ ;  /* 0xc0cafb0d0c0d7810 */ /* 0x004fc80007ffe0ff */
[----:B------:R-:W-:-:S04]  /*02f0*/  LOP3.LUT R13, R13, 0xff800000, RZ, 0xc0, !PT ;  /* 0xff8000000d0d7812 */ /* 0x000fc800078ec0ff */
[----:B------:R-:W-:-:S05]  /*0300*/  IADD3 R12, PT, PT, R12, -R13, RZ ;  /* 0x8000000d0c0c7210 */ /* 0x000fca0007ffe0ff */
[----:B------:R-:W-:-:S06]  /*0310*/  FADD R14, R12, 1 ;  /* 0x3f8000000c0e7421 */ /* 0x000fcc0000000000 */
[----:B------:R-:W0:Y:S01]  /*0320*/  MUFU.RCP R14, R14 ;  /* 0x0000000e000e7308 */ /* 0x000e220000001000 */
[----:B---3--:R-:W-:-:S04]  /*0330*/  FMUL R0, R0, R17 ;  /* 0x0000001100007220 */ /* 0x008fc80000400000 */
[----:B------:R-:W-:Y:S01]  /*0340*/  FFMA R0, R15, R2, R0 ;  /* 0x000000020f007223 */ /* 0x000fe20000000000 */
[----:B------:R-:W-:-:S04]  /*0350*/  FADD R15, R12, -1 ;  /* 0xbf8000000c0f7421 */ /* 0x000fc80000000000 */
[----:B------:R2:W-:Y:S04]  /*0360*/  STG.E desc[UR4][R10.64], R0 ;  /* 0x000000000a007986 */ /* 0x0005e8000c101904 */
[----:B------:R3:W5:Y:S01]  /*0370*/  LDG.E R2, desc[UR4][R8.64] ;  /* 0x0000000408027981 */ /* 0x000762000c1e1900 */
[----:B--2---:R-:W-:Y:S01]  /*0380*/  FADD R11, R15, R15 ;  /* 0x0000000f0f0b7221 */ /* 0x004fe20000000000 */
[----:B------:R-:W-:Y:S02]  /*0390*/  I2FP.F32.S32 R10, R13 ;  /* 0x0000000d000a7245 */ /* 0x000fe40000201400 */
[----:B---3--:R-:W-:Y:S01]  /*03a0*/  FSEL R9, RZ, -24, P0 ;  /* 0xc1c00000ff097808 */ /* 0x008fe20000000000 */
[----:B0-----:R-:W-:Y:S01]  /*03b0*/  FMUL R8, R14, R11 ;  /* 0x0000000b0e087220 */ /* 0x001fe20000400000 */
[----:B------:R-:W-:-:S03]  /*03c0*/  MOV R13, 0x3a2c32e4 ;  /* 0x3a2c32e4000d7802 */ /* 0x000fc60000000f00 */
[----:B------:R-:W-:Y:S01]  /*03d0*/  FFMA R11, R10, 1.1920928955078125e-07, R9 ;  /* 0x340000000a0b7823 */ /* 0x000fe20000000009 */
[----:B------:R-:W-:Y:S01]  /*03e0*/  FADD R9, R15, -R8 ;  /* 0x800000080f097221 */ /* 0x000fe20000000000 */
[----:B------:R-:W-:-:S03]  /*03f0*/  FMUL R10, R8, R8 ;  /* 0x00000008080a7220 */ /* 0x000fc60000400000 */
[----:B------:R-:W-:Y:S01]  /*0400*/  FADD R12, R9, R9 ;  /* 0x00000009090c7221 */ /* 0x000fe20000000000 */
[----:B------:R-:W-:Y:S01]  /*0410*/  FFMA R9, R8, 1.4426950216293334961, R11 ;  /* 0x3fb8aa3b08097823 */ /* 0x000fe2000000000b */
[C---:B------:R-:W-:Y:S02]  /*0420*/  FFMA R13, R10.reuse, R13, 0.0032181653659790754318 ;  /* 0x3b52e7db0a0d7423 */ /* 0x040fe4000000000d */
[----:B------:R-:W-:Y:S01]  /*0430*/  FFMA R15, R15, -R8, R12 ;  /* 0x800000080f0f7223 */ /* 0x000fe2000000000c */
[----:B------:R-:W-:Y:S01]  /*0440*/  FADD R11, R11, -R9 ;  /* 0x800000090b0b7221 */ /* 0x000fe20000000000 */
[----:B------:R-:W-:Y:S02]  /*0450*/  FFMA R13, R10, R13, 0.018033718690276145935 ;  /* 0x3c93bb730a0d7423 */ /* 0x000fe4000000000d */
[----:B------:R-:W-:Y:S01]  /*0460*/  FMUL R15, R14, R15 ;  /* 0x0000000f0e0f7220 */ /* 0x000fe20000400000 */
[----:B------:R-:W-:Y:S01]  /*0470*/  FFMA R12, R8, 1.4426950216293334961, R11 ;  /* 0x3fb8aa3b080c7823 */ /* 0x000fe2000000000b */
[----:B------:R-:W-:-:S03]  /*0480*/  FFMA R13, R10, R13, 0.12022458761930465698 ;  /* 0x3df6384f0a0d7423 */ /* 0x000fc6000000000d */
[----:B------:R-:W-:Y:S01]  /*0490*/  FFMA R11, R15, 1.4426950216293334961, R12 ;  /* 0x3fb8aa3b0f0b7823 */ /* 0x000fe2000000000c */
[----:B------:R-:W-:-:S03]  /*04a0*/  FMUL R13, R10, R13 ;  /* 0x0000000d0a0d7220 */ /* 0x000fc60000400000 */
[----:B------:R-:W-:Y:S01]  /*04b0*/  FFMA R10, R8, 1.9251366722983220825e-08, R11 ;  /* 0x32a55e34080a7823 */ /* 0x000fe2000000000b */
[----:B------:R-:W-:-:S04]  /*04c0*/  FMUL R11, R13, 3 ;  /* 0x404000000d0b7820 */ /* 0x000fc80000400000 */
[----:B------:R-:W-:-:S04]  /*04d0*/  FFMA R10, R15, R11, R10 ;  /* 0x0000000b0f0a7223 */ /* 0x000fc8000000000a */
[----:B------:R-:W-:Y:S01]  /*04e0*/  FFMA R10, R8, R13, R10 ;  /* 0x0000000d080a7223 */ /* 0x000fe2000000000a */
[----:B-1----:R-:W-:Y:S01]  /*04f0*/  I2FP.F32.U32 R8, UR6 ;  /* 0x0000000600087c45 */ /* 0x002fe20008201000 */
[----:B------:R-:W-:Y:S02]  /*0500*/  HFMA2 R13, -RZ, RZ, 0.64013671875, -15.109375 ;  /* 0x391fcb8eff0d7431 */ /* 0x000fe400000001ff */
[----:B------:R-:W-:-:S04]  /*0510*/  FADD R12, R9, R10 ;  /* 0x0000000a090c7221 */ /* 0x000fc80000000000 */
[----:B------:R-:W-:Y:S01]  /*0520*/  FMUL R11, R8, R12 ;  /* 0x0000000c080b7220 */ /* 0x000fe20000400000 */
[----:B------:R-:W-:-:S03]  /*0530*/  FADD R9, -R9, R12 ;  /* 0x0000000c09097221 */ /* 0x000fc60000000100 */
[----:B------:R-:W0:Y:S01]  /*0540*/  FRND R14, R11 ;  /* 0x0000000b000e7307 */ /* 0x000e220000201000 */
[----:B------:R-:W-:Y:S01]  /*0550*/  FADD R9, R10, -R9 ;  /* 0x800000090a097221 */ /* 0x000fe20000000000 */
[C---:B------:R-:W-:Y:S01]  /*0560*/  FFMA R12, R8.reuse, R12, -R11 ;  /* 0x0000000c080c7223 */ /* 0x040fe2000000080b */
[C---:B------:R-:W-:Y:S02]  /*0570*/  FSETP.GT.AND P1, PT, |R11|.reuse, 152, PT ;  /* 0x431800000b00780b */ /* 0x040fe40003f24200 */
[C---:B------:R-:W-:Y:S01]  /*0580*/  FSETP.GEU.AND P3, PT, R11.reuse, RZ, PT ;  /* 0x000000ff0b00720b */ /* 0x040fe20003f6e000 */
[----:B------:R-:W-:Y:S02]  /*0590*/  FFMA R9, R8, R9, R12 ;  /* 0x0000000908097223 */ /* 0x000fe4000000000c */
[----:B------:R-:W1:Y:S01]  /*05a0*/  F2I.NTZ R12, R11 ;  /* 0x0000000b000c7305 */ /* 0x000e620000203100 */
[----:B0-----:R-:W-:Y:S01]  /*05b0*/  FADD R10, R11, -R14 ;  /* 0x8000000e0b0a7221 */ /* 0x001fe20000000000 */
[----:B------:R-:W-:-:S03]  /*05c0*/  FSETP.GT.AND P0, PT, R14, RZ, PT ;  /* 0x000000ff0e00720b */ /* 0x000fc60003f04000 */
[----:B------:R-:W-:Y:S01]  /*05d0*/  FADD R10, R9, R10 ;  /* 0x0000000a090a7221 */ /* 0x000fe20000000000 */
[----:B------:R-:W-:Y:S02]  /*05e0*/  SEL R15, RZ, 0x83000000, P0 ;  /* 0x83000000ff0f7807 */ /* 0x000fe40000000000 */
[----:B------:R-:W-:Y:S01]  /*05f0*/  ISETP.NE.AND P0, PT, RZ, UR6, PT ;  /* 0x00000006ff007c0c */ /* 0x000fe2000bf05270 */
[C---:B------:R-:W-:Y:S01]  /*0600*/  FFMA R9, R10.reuse, R13, 0.0013391353422775864601 ;  /* 0x3aaf85ed0a097423 */ /* 0x040fe2000000000d */
[----:B------:R-:W-:Y:S02]  /*0610*/  IADD3 R14, PT, PT, R15, 0x7f000000, RZ ;  /* 0x7f0000000f0e7810 */ /* 0x000fe40007ffe0ff */
[----:B------:R-:W-:Y:S01]  /*0620*/  FSETP.EQ.OR P2, PT, R3, 1, !P0 ;  /* 0x3f8000000300780b */ /* 0x000fe20004742400 */
[----:B------:R-:W-:Y:S01]  /*0630*/  FFMA R9, R10, R9, 0.0096188392490148544312 ;  /* 0x3c1d98560a097423 */ /* 0x000fe20000000009 */
[----:B-1----:R-:W-:-:S03]  /*0640*/  LEA R12, R12, -R15, 0x17 ;  /* 0x8000000f0c0c7211 */ /* 0x002fc600078eb8ff */
[----:B------:R-:W-:Y:S01]  /*0650*/  FFMA R13, R10, R9, 0.055503588169813156128 ;  /* 0x3d6357bb0a0d7423 */ /* 0x000fe20000000009 */
[----:B------:R-:W-:-:S03]  /*0660*/  FMUL R9, R8, 0.5 ;  /* 0x3f00000008097820 */ /* 0x000fc60000400000 */
[----:B------:R-:W-:-:S03]  /*0670*/  FFMA R13, R10, R13, 0.24022644758224487305 ;  /* 0x3e75fdec0a0d7423 */ /* 0x000fc6000000000d */
[----:B------:R-:W0:Y:S01]  /*0680*/  FRND.TRUNC R9, R9 ;  /* 0x0000000900097307 */ /* 0x000e22000020d000 */
[----:B------:R-:W-:-:S04]  /*0690*/  FFMA R13, R10, R13, 0.69314718246459960938 ;  /* 0x3f3172180a0d7423 */ /* 0x000fc8000000000d */
[----:B------:R-:W-:-:S04]  /*06a0*/  FFMA R13, R10, R13, 1 ;  /* 0x3f8000000a0d7423 */ /* 0x000fc8000000000d */
[----:B------:R-:W-:-:S04]  /*06b0*/  FMUL R13, R13, R14 ;  /* 0x0000000e0d0d7220 */ /* 0x000fc80000400000 */
[----:B------:R-:W-:Y:S01]  /*06c0*/  FMUL R12, R13, R12 ;  /* 0x0000000c0d0c7220 */ /* 0x000fe20000400000 */
[----:B------:R-:W-:Y:S01]  /*06d0*/  @P1 FSEL R12, RZ, +INF , !P3 ;  /* 0x7f800000ff0c1808 */ /* 0x000fe20005800000 */
[----:B0-----:R-:W-:-:S04]  /*06e0*/  FADD R9, R9, R9 ;  /* 0x0000000909097221 */ /* 0x001fc80000000000 */
[----:B------:R-:W-:Y:S01]  /*06f0*/  FADD R9, R8, -R9 ;  /* 0x8000000908097221 */ /* 0x000fe20000000000 */
[----:B------:R-:W-:Y:S06]  /*0700*/  @P2 BRA `(.L_x_16) ;  /* 0x0000000000482947 */ /* 0x000fec0003800000 */
[----:B------:R-:W-:-:S04]  /*0710*/  FSETP.NAN.AND P1, PT, |R8|, |R8|, PT ;  /* 0x400000080800720b */ /* 0x000fc80003f28200 */
[----:B------:R-:W-:-:S13]  /*0720*/  FSETP.NUM.AND P1, PT, |R3|, |R3|, !P1 ;  /* 0x400000030300720b */ /* 0x000fda0004f27200 */
[----:B------:R-:W-:Y:S01]  /*0730*/  @!P1 FADD R7, R8, R3 ;  /* 0x0000000308079221 */ /* 0x000fe20000000000 */
[----:B------:R-:W-:Y:S06]  /*0740*/  @!P1 BRA `(.L_x_16) ;  /* 0x0000000000389947 */ /* 0x000fec0003800000 */
[----:B------:R-:W-:-:S04]  /*0750*/  FSETP.NEU.AND P1, PT, |R3|, +INF , PT ;  /* 0x7f8000000300780b */ /* 0x000fc80003f2d200 */
[----:B------:R-:W-:-:S04]  /*0760*/  FSETP.NEU.AND P1, PT, R3, RZ, P1 ;  /* 0x000000ff0300720b */ /* 0x000fc80000f2d000 */
[----:B------:R-:W-:-:S09]  /*0770*/  FSETP.NEU.AND P2, PT, |R9|, 1, !P1 ;  /* 0x3f8000000900780b */ /* 0x000fd20004f4d200 */
[----:B------:R-:W-:-:S05]  /*0780*/  @!P1 FADD R10, R3, R3 ;  /* 0x00000003030a9221 */ /* 0x000fca0000000000 */
[----:B------:R-:W-:-:S04]  /*0790*/  @P2 LOP3.LUT R10, R10, 0x7fffffff, RZ, 0xc0, !PT ;  /* 0x7fffffff0a0a2812 */ /* 0x000fc800078ec0ff */
[----:B------:R-:W-:Y:S01]  /*07a0*/  @!P1 MOV R7, R10 ;  /* 0x0000000a00079202 */ /* 0x000fe20000000f00 */
[----:B------:R-:W-:Y:S06]  /*07b0*/  @!P1 BRA `(.L_x_16) ;  /* 0x00000000001c9947 */ /* 0x000fec0003800000 */
[----:B------:R-:W-:Y:S02]  /*07c0*/  FSETP.NEU.AND P1, PT, |R8|, +INF , PT ;  /* 0x7f8000000800780b */ /* 0x000fe40003f2d200 */
[----:B------:R-:W-:-:S13]  /*07d0*/  FSETP.EQ.AND P2, PT, R3, -1, PT ;  /* 0xbf8000000300780b */ /* 0x000fda0003f42000 */
[----:B------:R-:W-:Y:S05]  /*07e0*/  @!P1 BRA P2, `(.L_x_16) ;  /* 0x0000000000109947 */ /* 0x000fea0001000000 */
[----:B------:R-:W-:Y:S02]  /*07f0*/  FSETP.GEU.AND P1, PT, R3, RZ, PT ;  /* 0x000000ff0300720b */ /* 0x000fe40003f2e000 */
[----:B------:R-:W-:-:S11]  /*0800*/  MOV R7, R12 ;  /* 0x0000000c00077202 */ /* 0x000fd60000000f00 */
[----:B------:R-:W-:-:S04]  /*0810*/  @!P1 FSETP.NEU.AND P2, PT, |R9|, 1, PT ;  /* 0x3f8000000900980b */ /* 0x000fc80003f4d200 */
[----:B------:R-:W-:-:S09]  /*0820*/  @!P1 FSEL R7, R12, -R12, P2 ;  /* 0x8000000c0c079208 */ /* 0x000fd20001000000 */
.L_x_16:
[----:B------:R-:W-:Y:S01]  /*0830*/  FADD R13, -R7, 1 ;  /* 0x3f800000070d7421 */ /* 0x000fe20000000100 */
[----:B------:R-:W-:Y:S01]  /*0840*/  BSSY.RECONVERGENT B0, `(.L_x_17) ;  /* 0x000000e000007945 */ /* 0x000fe20003800200 */
[----:B------:R-:W-:Y:S02]  /*0850*/  MOV R7, 0x3f800000 ;  /* 0x3f80000000077802 */ /* 0x000fe40000000f00 */
[----:B------:R-:W0:Y:S08]  /*0860*/  MUFU.RCP R3, R13 ;  /* 0x0000000d00037308 */ /* 0x000e300000001000 */
[----:B-----5:R-:W1:Y:S01]  /*0870*/  FCHK P1, R2, R13 ;  /* 0x0000000d02007302 */ /* 0x020e620000020000 */
[----:B0-----:R-:W-:-:S04]  /*0880*/  FFMA R10, -R13, R3, 1 ;  /* 0x3f8000000d0a7423 */ /* 0x001fc80000000103 */
[----:B------:R-:W-:-:S04]  /*0890*/  FFMA R3, R3, R10, R3 ;  /* 0x0000000a03037223 */ /* 0x000fc80000000003 */
[----:B------:R-:W-:-:S04]  /*08a0*/  FFMA R10, R2, R3, RZ ;  /* 0x00000003020a7223 */ /* 0x000fc800000000ff */
[----:B------:R-:W-:-:S04]  /*08b0*/  FFMA R11, -R13, R10, R2 ;  /* 0x0000000a0d0b7223 */ /* 0x000fc80000000102 */
[----:B------:R-:W-:Y:S01]  /*08c0*/  FFMA R10, R3, R11, R10 ;  /* 0x0000000b030a7223 */ /* 0x000fe2000000000a */
[----:B-1----:R-:W-:Y:S06]  /*08d0*/  @!P1 BRA `(.L_x_18) ;  /* 0x0000000000109947 */ /* 0x002fec0003800000 */
[----:B------:R-:W-:Y:S02]  /*08e0*/  MOV R3, R13 ;  /* 0x0000000d00037202 */ /* 0x000fe40000000f00 */
[----:B------:R-:W-:-:S07]  /*08f0*/  MOV R12, 0x910 ;  /* 0x00000910000c7802 */ /* 0x000fce0000000f00 */
[----:B------:R-:W-:Y:S05]  /*0900*/  CALL.REL.NOINC `($__internal_2_$__cuda_sm3x_div_rn_noftz_f32_slowpath) ;  /* 0x00000008007c7944 */ /* 0x000fea0003c00000 */
[----:B------:R-:W-:-:S07]  /*0910*/  MOV R10, R2 ;  /* 0x00000002000a7202 */ /* 0x000fce0000000f00 */
.L_x_18:
[----:B------:R-:W-:Y:S05]  /*0920*/  BSYNC.RECONVERGENT B0 ;  /* 0x0000000000007941 */ /* 0x000fea0003800200 */
.L_x_17:
[----:B------:R-:W0:Y:S02]  /*0930*/  LDC R3, c[0x0][0x3a8] ;  /* 0x0000ea00ff037b82 */ /* 0x000e240000000800 */
[C---:B0-----:R-:W-:Y:S01]  /*0940*/  FMUL R2, |R3|.reuse, 16777216 ;  /* 0x4b80000003027820 */ /* 0x041fe20000400200 */
[C---:B------:R-:W-:Y:S02]  /*0950*/  FSETP.GEU.AND P1, PT, |R3|.reuse, 1.175494350822287508e-38, PT ;  /* 0x008000000300780b */ /* 0x040fe40003f2e200 */
[----:B------:R-:W-:Y:S02]  /*0960*/  FSETP.EQ.OR P0, PT, R3, 1, !P0 ;  /* 0x3f8000000300780b */ /* 0x000fe40004702400 */
[----:B------:R-:W-:-:S04]  /*0970*/  FSEL R2, R2, |R3|, !P1 ;  /* 0x4000000302027208 */ /* 0x000fc80004800000 */
[----:B------:R-:W-:-:S04]  /*0980*/  IADD3 R11, PT, PT, R2, -0x3f3504f3, RZ ;  /* 0xc0cafb0d020b7810 */ /* 0x000fc80007ffe0ff */
[----:B------:R-:W-:Y:S02]  /*0990*/  LOP3.LUT R13, R11, 0xff800000, RZ, 0xc0, !PT ;  /* 0xff8000000b0d7812 */ /* 0x000fe400078ec0ff */
[----:B------:R-:W-:Y:S02]  /*09a0*/  FSEL R11, RZ, -24, P1 ;  /* 0xc1c00000ff0b7808 */ /* 0x000fe40000800000 */
[-C--:B------:R-:W-:Y:S02]  /*09b0*/  IADD3 R2, PT, PT, R2, -R13.reuse, RZ ;  /* 0x8000000d02027210 */ /* 0x080fe40007ffe0ff */
[----:B------:R-:W-:-:S03]  /*09c0*/  I2FP.F32.S32 R12, R13 ;  /* 0x0000000d000c7245 */ /* 0x000fc60000201400 */
[C---:B------:R-:W-:Y:S01]  /*09d0*/  FADD R14, R2.reuse, 1 ;  /* 0x3f800000020e7421 */ /* 0x040fe20000000000 */
[----:B------:R-:W-:Y:S01]  /*09e0*/  FADD R15, R2, -1 ;  /* 0xbf800000020f7421 */ /* 0x000fe20000000000 */
[----:B------:R-:W-:-:S03]  /*09f0*/  FFMA R13, R12, 1.1920928955078125e-07, R11 ;  /* 0x340000000c0d7823 */ /* 0x000fc6000000000b */
[----:B------:R-:W-:Y:S01]  /*0a00*/  FADD R17, R15, R15 ;  /* 0x0000000f0f117221 */ /* 0x000fe20000000000 */
[----:B------:R-:W0:Y:S03]  /*0a10*/  MUFU.RCP R14, R14 ;  /* 0x0000000e000e7308 */ /* 0x000e260000001000 */
[----:B0-----:R-:W-:Y:S01]  /*0a20*/  FMUL R2, R14, R17 ;  /* 0x000000110e027220 */ /* 0x001fe20000400000 */
[----:B------:R-:W-:-:S03]  /*0a30*/  IMAD.MOV.U32 R17, RZ, RZ, 0x3a2c32e4 ;  /* 0x3a2c32e4ff117424 */ /* 0x000fc600078e00ff */
[----:B------:R-:W-:Y:S01]  /*0a40*/  FADD R16, R15, -R2 ;  /* 0x800000020f107221 */ /* 0x000fe20000000000 */
[CC--:B------:R-:W-:Y:S01]  /*0a50*/  FMUL R12, R2.reuse, R2.reuse ;  /* 0x00000002020c7220 */ /* 0x0c0fe20000400000 */
[----:B------:R-:W-:Y:S02]  /*0a60*/  FFMA R11, R2, 1.4426950216293334961, R13 ;  /* 0x3fb8aa3b020b7823 */ /* 0x000fe4000000000d */
[----:B------:R-:W-:Y:S01]  /*0a70*/  FADD R16, R16, R16 ;  /* 0x0000001010107221 */ /* 0x000fe20000000000 */
[C---:B------:R-:W-:Y:S01]  /*0a80*/  FFMA R17, R12.reuse, R17, 0.0032181653659790754318 ;  /* 0x3b52e7db0c117423 */ /* 0x040fe20000000011 */
[----:B------:R-:W-:Y:S02]  /*0a90*/  FADD R13, R13, -R11 ;  /* 0x8000000b0d0d7221 */ /* 0x000fe40000000000 */
[----:B------:R-:W-:Y:S01]  /*0aa0*/  FFMA R15, R15, -R2, R16 ;  /* 0x800000020f0f7223 */ /* 0x000fe20000000010 */
[----:B------:R-:W-:Y:S01]  /*0ab0*/  FFMA R17, R12, R17, 0.018033718690276145935 ;  /* 0x3c93bb730c117423 */ /* 0x000fe20000000011 */
[----:B------:R-:W-:-:S02]  /*0ac0*/  FFMA R16, R2, 1.4426950216293334961, R13 ;  /* 0x3fb8aa3b02107823 */ /* 0x000fc4000000000d */
[----:B------:R-:W-:Y:S01]  /*0ad0*/  FMUL R15, R14, R15 ;  /* 0x0000000f0e0f7220 */ /* 0x000fe20000400000 */
[----:B------:R-:W-:-:S03]  /*0ae0*/  FFMA R17, R12, R17, 0.12022458761930465698 ;  /* 0x3df6384f0c117423 */ /* 0x000fc60000000011 */
[----:B------:R-:W-:Y:S01]  /*0af0*/  FFMA R13, R15, 1.4426950216293334961, R16 ;  /* 0x3fb8aa3b0f0d7823 */ /* 0x000fe20000000010 */
[----:B------:R-:W-:-:S03]  /*0b00*/  FMUL R17, R12, R17 ;  /* 0x000000110c117220 */ /* 0x000fc60000400000 */
[----:B------:R-:W-:Y:S01]  /*0b10*/  FFMA R12, R2, 1.9251366722983220825e-08, R13 ;  /* 0x32a55e34020c7823 */ /* 0x000fe2000000000d */
[----:B------:R-:W-:-:S04]  /*0b20*/  FMUL R13, R17, 3 ;  /* 0x40400000110d7820 */ /* 0x000fc80000400000 */
[----:B------:R-:W-:Y:S01]  /*0b30*/  FFMA R12, R15, R13, R12 ;  /* 0x0000000d0f0c7223 */ /* 0x000fe2000000000c */
[----:B------:R-:W-:-:S03]  /*0b40*/  HFMA2 R15, -RZ, RZ, 0.64013671875, -15.109375 ;  /* 0x391fcb8eff0f7431 */ /* 0x000fc600000001ff */
[----:B------:R-:W-:-:S04]  /*0b50*/  FFMA R12, R2, R17, R12 ;  /* 0x00000011020c7223 */ /* 0x000fc8000000000c */
[----:B------:R-:W-:-:S04]  /*0b60*/  FADD R2, R11, R12 ;  /* 0x0000000c0b027221 */ /* 0x000fc80000000000 */
[----:B------:R-:W-:Y:S01]  /*0b70*/  FMUL R13, R8, R2 ;  /* 0x00000002080d7220 */ /* 0x000fe20000400000 */
[----:B------:R-:W-:-:S03]  /*0b80*/  FADD R11, -R11, R2 ;  /* 0x000000020b0b7221 */ /* 0x000fc60000000100 */
[----:B------:R-:W0:Y:S01]  /*0b90*/  FRND R14, R13 ;  /* 0x0000000d000e7307 */ /* 0x000e220000201000 */
[----:B------:R-:W-:Y:S01]  /*0ba0*/  FADD R11, R12, -R11 ;  /* 0x8000000b0c0b7221 */ /* 0x000fe20000000000 */
[----:B------:R-:W-:Y:S01]  /*0bb0*/  FFMA R2, R8, R2, -R13 ;  /* 0x0000000208027223 */ /* 0x000fe2000000080d */
[----:B------:R-:W-:-:S03]  /*0bc0*/  FSETP.GEU.AND P2, PT, R13, RZ, PT ;  /* 0x000000ff0d00720b */ /* 0x000fc60003f4e000 */
[----:B------:R-:W-:Y:S02]  /*0bd0*/  FFMA R2, R8, R11, R2 ;  /* 0x0000000b08027223 */ /* 0x000fe40000000002 */
[----:B------:R-:W1:Y:S01]  /*0be0*/  F2I.NTZ R12, R13 ;  /* 0x0000000d000c7305 */ /* 0x000e620000203100 */
[----:B0-----:R-:W-:Y:S01]  /*0bf0*/  FADD R11, R13, -R14 ;  /* 0x8000000e0d0b7221 */ /* 0x001fe20000000000 */
[----:B------:R-:W-:-:S03]  /*0c00*/  FSETP.GT.AND P1, PT, R14, RZ, PT ;  /* 0x000000ff0e00720b */ /* 0x000fc60003f24000 */
[----:B------:R-:W-:-:S04]  /*0c10*/  FADD R2, R2, R11 ;  /* 0x0000000b02027221 */ /* 0x000fc80000000000 */
[C---:B------:R-:W-:Y:S01]  /*0c20*/  FFMA R11, R2.reuse, R15, 0.0013391353422775864601 ;  /* 0x3aaf85ed020b7423 */ /* 0x040fe2000000000f */
[----:B------:R-:W-:Y:S02]  /*0c30*/  SEL R15, RZ, 0x83000000, P1 ;  /* 0x83000000ff0f7807 */ /* 0x000fe40000800000 */
[----:B------:R-:W-:Y:S01]  /*0c40*/  FSETP.GT.AND P1, PT, |R13|, 152, PT ;  /* 0x431800000d00780b */ /* 0x000fe20003f24200 */
[----:B------:R-:W-:Y:S01]  /*0c50*/  FFMA R11, R2, R11, 0.0096188392490148544312 ;  /* 0x3c1d9856020b7423 */ /* 0x000fe2000000000b */
[----:B------:R-:W-:Y:S02]  /*0c60*/  IADD3 R14, PT, PT, R15, 0x7f000000, RZ ;  /* 0x7f0000000f0e7810 */ /* 0x000fe40007ffe0ff */
[----:B-1----:R-:W-:Y:S01]  /*0c70*/  LEA R12, R12, -R15, 0x17 ;  /* 0x8000000f0c0c7211 */ /* 0x002fe200078eb8ff */
[----:B------:R-:W-:-:S04]  /*0c80*/  FFMA R11, R2, R11, 0.055503588169813156128 ;  /* 0x3d6357bb020b7423 */ /* 0x000fc8000000000b */
[----:B------:R-:W-:-:S04]  /*0c90*/  FFMA R11, R2, R11, 0.24022644758224487305 ;  /* 0x3e75fdec020b7423 */ /* 0x000fc8000000000b */
[----:B------:R-:W-:-:S04]  /*0ca0*/  FFMA R11, R2, R11, 0.69314718246459960938 ;  /* 0x3f317218020b7423 */ /* 0x000fc8000000000b */
[----:B------:R-:W-:-:S04]  /*0cb0*/  FFMA R11, R2, R11, 1 ;  /* 0x3f800000020b7423 */ /* 0x000fc8000000000b */
[----:B------:R-:W-:-:S04]  /*0cc0*/  FMUL R11, R11, R14 ;  /* 0x0000000e0b0b7220 */ /* 0x000fc80000400000 */
[----:B------:R-:W-:Y:S01]  /*0cd0*/  FMUL R11, R11, R12 ;  /* 0x0000000c0b0b7220 */ /* 0x000fe20000400000 */
[----:B------:R-:W-:Y:S01]  /*0ce0*/  @P1 FSEL R11, RZ, +INF , !P2 ;  /* 0x7f800000ff0b1808 */ /* 0x000fe20005000000 */
        /* <DEDUP_REMOVED lines=19> */
.L_x_19:
[----:B------:R-:W-:Y:S01]  /*0e20*/  FADD R9, -R7, 1 ;  /* 0x3f80000007097421 */ /* 0x000fe20000000100 */
[----:B------:R-:W-:Y:S03]  /*0e30*/  BSSY.RECONVERGENT B0, `(.L_x_20) ;  /* 0x000000d000007945 */ /* 0x000fe60003800200 */
[----:B------:R-:W0:Y:S08]  /*0e40*/  MUFU.RCP R2, R9 ;  /* 0x0000000900027308 */ /* 0x000e300000001000 */
[----:B------:R-:W1:Y:S01]  /*0e50*/  FCHK P0, R0, R9 ;  /* 0x0000000900007302 */ /* 0x000e620000000000 */
[----:B0-----:R-:W-:-:S04]  /*0e60*/  FFMA R3, -R9, R2, 1 ;  /* 0x3f80000009037423 */ /* 0x001fc80000000102 */
[----:B------:R-:W-:-:S04]  /*0e70*/  FFMA R3, R2, R3, R2 ;  /* 0x0000000302037223 */ /* 0x000fc80000000002 */
[----:B------:R-:W-:-:S04]  /*0e80*/  FFMA R2, R0, R3, RZ ;  /* 0x0000000300027223 */ /* 0x000fc800000000ff */
[----:B------:R-:W-:-:S04]  /*0e90*/  FFMA R7, -R9, R2, R0 ;  /* 0x0000000209077223 */ /* 0x000fc80000000100 */
[----:B------:R-:W-:Y:S01]  /*0ea0*/  FFMA R2, R3, R7, R2 ;  /* 0x0000000703027223 */ /* 0x000fe20000000002 */
[----:B-1----:R-:W-:Y:S06]  /*0eb0*/  @!P0 BRA `(.L_x_21) ;  /* 0x0000000000108947 */ /* 0x002fec0003800000 */
[----:B------:R-:W-:Y:S02]  /*0ec0*/  MOV R2, R0 ;  /* 0x0000000000027202 */ /* 0x000fe40000000f00 */
[----:B------:R-:W-:Y:S02]  /*0ed0*/  MOV R3, R9 ;  /* 0x0000000900037202 */ /* 0x000fe40000000f00 */
[----:B------:R-:W-:-:S07]  /*0ee0*/  MOV R12, 0xf00 ;  /* 0x00000f00000c7802 */ /* 0x000fce0000000f00 */
[----:B------:R-:W-:Y:S05]  /*0ef0*/  CALL.REL.NOINC `($__internal_2_$__cuda_sm3x_div_rn_noftz_f32_slowpath) ;  /* 0x0000000400007944 */ /* 0x000fea0003c00000 */
.L_x_21:
[----:B------:R-:W-:Y:S05]  /*0f00*/  BSYNC.RECONVERGENT B0 ;  /* 0x0000000000007941 */ /* 0x000fea0003800200 */
.L_x_20:
[----:B------:R-:W0:Y:S01]  /*0f10*/  LDCU UR6, c[0x0][0x3a0] ;  /* 0x00007400ff0677ac */ /* 0x000e220008000800 */
[----:B------:R-:W-:Y:S01]  /*0f20*/  IADD3 R0, PT, PT, R2, -0xd000000, RZ ;  /* 0xf300000002007810 */ /* 0x000fe20007ffe0ff */
[----:B------:R1:W2:Y:S01]  /*0f30*/  MUFU.RSQ R7, R2 ;  /* 0x0000000200077308 */ /* 0x0002a20000001400 */
[----:B------:R-:W-:Y:S02]  /*0f40*/  BSSY.RECONVERGENT B0, `(.L_x_22) ;  /* 0x000000c000007945 */ /* 0x000fe40003800200 */
[----:B------:R-:W-:Y:S01]  /*0f50*/  ISETP.GT.U32.AND P0, PT, R0, 0x727fffff, PT ;  /* 0x727fffff0000780c */ /* 0x000fe20003f04070 */
[----:B0-----:R-:W-:-:S12]  /*0f60*/  FMUL R0, R10, UR6 ;  /* 0x000000060a007c20 */ /* 0x001fd80008400000 */
[----:B-12---:R-:W-:Y:S05]  /*0f70*/  @!P0 BRA `(.L_x_23) ;  /* 0x0000000000108947 */ /* 0x006fea0003800000 */
[----:B------:R-:W-:-:S07]  /*0f80*/  MOV R11, 0xfa0 ;  /* 0x00000fa0000b7802 */ /* 0x000fce0000000f00 */
[----:B------:R-:W-:Y:S05]  /*0f90*/  CALL.REL.NOINC `($__internal_1_$__cuda_sm20_sqrt_rn_f32_slowpath) ;  /* 0x00000000007c7944 */ /* 0x000fea0003c00000 */
[----:B------:R-:W-:Y:S01]  /*0fa0*/  MOV R2, R7 ;  /* 0x0000000700027202 */ /* 0x000fe20000000f00 */
[----:B------:R-:W-:Y:S06]  /*0fb0*/  BRA `(.L_x_24) ;  /* 0x0000000000107947 */ /* 0x000fec0003800000 */
.L_x_23:
[C---:B------:R-:W-:Y:S01]  /*0fc0*/  FMUL.FTZ R3, R7.reuse, R2 ;  /* 0x0000000207037220 */ /* 0x040fe20000410000 */
[----:B------:R-:W-:-:S03]  /*0fd0*/  FMUL.FTZ R7, R7, 0.5 ;  /* 0x3f00000007077820 */ /* 0x000fc60000410000 */
[----:B------:R-:W-:-:S04]  /*0fe0*/  FFMA R2, -R3, R3, R2 ;  /* 0x0000000303027223 */ /* 0x000fc80000000102 */
[----:B------:R-:W-:-:S07]  /*0ff0*/  FFMA R2, R2, R7, R3 ;  /* 0x0000000702027223 */ /* 0x000fce0000000003 */
.L_x_24:
[----:B------:R-:W-:Y:S05]  /*1000*/  BSYNC.RECONVERGENT B0 ;  /* 0x0000000000007941 */ /* 0x000fea0003800200 */
.L_x_22:
[----:B------:R-:W0:Y:S01]  /*1010*/  LDCU UR6, c[0x0][0x3ac] ;  /* 0x00007580ff0677ac */ /* 0x000e220008000800 */
[----:B------:R-:W-:Y:S01]  /*1020*/  BSSY.RECONVERGENT B0, `(.L_x_25) ;  /* 0x000000f000007945 */ /* 0x000fe20003800200 */
[----:B0-----:R-:W-:-:S04]  /*1030*/  FADD R9, R2, UR6 ;  /* 0x0000000602097e21 */ /* 0x001fc80008000000 */
        /* <DEDUP_REMOVED lines=8> */
[----:B------:R-:W-:Y:S01]  /*10c0*/  MOV R2, R0 ;  /* 0x0000000000027202 */ /* 0x000fe20000000f00 */
[----:B------:R-:W-:Y:S01]  /*10d0*/  IMAD.MOV.U32 R3, RZ, RZ, R9 ;  /* 0x000000ffff037224 */ /* 0x000fe200078e0009 */
[----:B------:R-:W-:-:S07]  /*10e0*/  MOV R12, 0x1100 ;  /* 0x00001100000c7802 */ /* 0x000fce0000000f00 */
[----:B------:R-:W-:Y:S05]  /*10f0*/  CALL.REL.NOINC `($__internal_2_$__cuda_sm3x_div_rn_noftz_f32_slowpath) ;  /* 0x0000000000807944 */ /* 0x000fea0003c00000 */
[----:B------:R-:W-:-:S07]  /*1100*/  MOV R8, R2 ;  /* 0x0000000200087202 */ /* 0x000fce0000000f00 */
.L_x_26:
[----:B------:R-:W-:Y:S05]  /*1110*/  BSYNC.RECONVERGENT B0 ;  /* 0x0000000000007941 */ /* 0x000fea0003800200 */
.L_x_25:
[----:B------:R-:W0:Y:S02]  /*1120*/  LDC.64 R2, c[0x0][0x380] ;  /* 0x0000e000ff027b82 */ /* 0x000e240000000a00 */
[----:B0-----:R-:W-:-:S05]  /*1130*/  IMAD.WIDE R6, R6, 0x4, R2 ;  /* 0x0000000406067825 */ /* 0x001fca00078e0202 */
[----:B------:R-:W2:Y:S02]  /*1140*/  LDG.E R3, desc[UR4][R6.64] ;  /* 0x0000000406037981 */ /* 0x000ea4000c1e1900 */
[----:B--2---:R-:W-:-:S05]  /*1150*/  FADD R3, R3, -R8 ;  /* 0x8000000803037221 */ /* 0x004fca0000000000 */
[----:B------:R-:W-:Y:S04]  /*1160*/  STG.E desc[UR4][R6.64], R3 ;  /* 0x0000000306007986 */ /* 0x000fe8000c101904 */
[----:B------:R-:W-:Y:S01]  /*1170*/  STG.E desc[UR4][R4.64], RZ ;  /* 0x000000ff04007986 */ /* 0x000fe2000c101904 */
[----:B------:R-:W-:Y:S05]  /*1180*/  EXIT ;  /* 0x000000000000794d */ /* 0x000fea0003800000 */
        .weak           $__internal_1_$__cuda_sm20_sqrt_rn_f32_slowpath
        .type           $__internal_1_$__cuda_sm20_sqrt_rn_f32_slowpath,@function
        .size           $__internal_1_$__cuda_sm20_sqrt_rn_f32_slowpath,($__internal_2_$__cuda_sm3x_div_rn_noftz_f32_slowpath - $__internal_1_$__cuda_sm20_sqrt_rn_f32_slowpath)
$__internal_1_$__cuda_sm20_sqrt_rn_f32_slowpath:
[----:B------:R-:W-:-:S13]  /*1190*/  LOP3.LUT P0, RZ, R2, 0x7fffffff, RZ, 0xc0, !PT ;  /* 0x7fffffff02ff7812 */ /* 0x000fda000780c0ff */
[----:B------:R-:W-:Y:S01]  /*11a0*/  @!P0 MOV R3, R2 ;  /* 0x0000000200038202 */ /* 0x000fe20000000f00 */
[----:B------:R-:W-:Y:S06]  /*11b0*/  @!P0 BRA `(.L_x_27) ;  /* 0x0000000000408947 */ /* 0x000fec0003800000 */
[----:B------:R-:W-:-:S13]  /*11c0*/  FSETP.GEU.FTZ.AND P0, PT, R2, RZ, PT ;  /* 0x000000ff0200720b */ /* 0x000fda0003f1e000 */
[----:B------:R-:W-:Y:S01]  /*11d0*/  @!P0 MOV R3, 0x7fffffff ;  /* 0x7fffffff00038802 */ /* 0x000fe20000000f00 */
[----:B------:R-:W-:Y:S06]  /*11e0*/  @!P0 BRA `(.L_x_27) ;  /* 0x0000000000348947 */ /* 0x000fec0003800000 */
[----:B------:R-:W-:-:S13]  /*11f0*/  FSETP.GTU.FTZ.AND P0, PT, |R2|, +INF , PT ;  /* 0x7f8000000200780b */ /* 0x000fda0003f1c200 */
[----:B------:R-:W-:Y:S01]  /*1200*/  @P0 FADD.FTZ R3, R2, 1 ;  /* 0x3f80000002030421 */ /* 0x000fe20000010000 */
[----:B------:R-:W-:Y:S06]  /*1210*/  @P0 BRA `(.L_x_27) ;  /* 0x0000000000280947 */ /* 0x000fec0003800000 */
[----:B------:R-:W-:-:S13]  /*1220*/  FSETP.NEU.FTZ.AND P0, PT, |R2|, +INF , PT ;  /* 0x7f8000000200780b */ /* 0x000fda0003f1d200 */
[----:B------:R-:W-:-:S04]  /*1230*/  @P0 FFMA R7, R2, 1.84467440737095516160e+19, RZ ;  /* 0x5f80000002070823 */ /* 0x000fc800000000ff */
[----:B------:R-:W0:Y:S02]  /*1240*/  @P0 MUFU.RSQ R8, R7 ;  /* 0x0000000700080308 */ /* 0x000e240000001400 */
[----:B0-----:R-:W-:Y:S01]  /*1250*/  @P0 FMUL.FTZ R10, R7, R8 ;  /* 0x00000008070a0220 */ /* 0x001fe20000410000 */
[----:B------:R-:W-:-:S03]  /*1260*/  @P0 FMUL.FTZ R8, R8, 0.5 ;  /* 0x3f00000008080820 */ /* 0x000fc60000410000 */
[----:B------:R-:W-:-:S04]  /*1270*/  @P0 FADD.FTZ R3, -R10, -RZ ;  /* 0x800000ff0a030221 */ /* 0x000fc80000010100 */
[----:B------:R-:W-:Y:S01]  /*1280*/  @P0 FFMA R9, R10, R3, R7 ;  /* 0x000000030a090223 */ /* 0x000fe20000000007 */
[----:B------:R-:W-:-:S03]  /*1290*/  @!P0 MOV R3, R2 ;  /* 0x0000000200038202 */ /* 0x000fc60000000f00 */
[----:B------:R-:W-:-:S04]  /*12a0*/  @P0 FFMA R8, R9, R8, R10 ;  /* 0x0000000809080223 */ /* 0x000fc8000000000a */
[----:B------:R-:W-:-:S07]  /*12b0*/  @P0 FMUL.FTZ R3, R8, 2.3283064365386962891e-10 ;  /* 0x2f80000008030820 */ /* 0x000fce0000410000 */
.L_x_27:
[----:B------:R-:W-:Y:S01]  /*12c0*/  MOV R7, R3 ;  /* 0x0000000300077202 */ /* 0x000fe20000000f00 */
[----:B------:R-:W-:Y:S01]  /*12d0*/  HFMA2 R3, -RZ, RZ, 0, 0 ;  /* 0x00000000ff037431 */ /* 0x000fe200000001ff */
[----:B------:R-:W-:-:S04]  /*12e0*/  MOV R2, R11 ;  /* 0x0000000b00027202 */ /* 0x000fc80000000f00 */
[----:B------:R-:W-:Y:S05]  /*12f0*/  RET.REL.NODEC R2 `(adam_optimize) ;  /* 0xffffffec02407950 */ /* 0x000fea0003c3ffff */
        .weak           $__internal_2_$__cuda_sm3x_div_rn_noftz_f32_slowpath
        .type           $__internal_2_$__cuda_sm3x_div_rn_noftz_f32_slowpath,@function
        .size           $__internal_2_$__cuda_sm3x_div_rn_noftz_f32_slowpath,(.L_x_42 - $__internal_2_$__cuda_sm3x_div_rn_noftz_f32_slowpath)
$__internal_2_$__cuda_sm3x_div_rn_noftz_f32_slowpath:
[----:B------:R-:W-:Y:S01]  /*1300*/  SHF.R.U32.HI R13, RZ, 0x17, R3 ;  /* 0x00000017ff0d7819 */ /* 0x000fe20000011603 */
[----:B------:R-:W-:Y:S01]  /*1310*/  BSSY.RECONVERGENT B1, `(.L_x_28) ;  /* 0x0000062000017945 */ /* 0x000fe20003800200 */
[----:B------:R-:W-:Y:S02]  /*1320*/  SHF.R.U32.HI R11, RZ, 0x17, R2 ;  /* 0x00000017ff0b7819 */ /* 0x000fe40000011602 */
[----:B------:R-:W-:Y:S02]  /*1330*/  LOP3.LUT R13, R13, 0xff, RZ, 0xc0, !PT ;  /* 0x000000ff0d0d7812 */ /* 0x000fe400078ec0ff */
[----:B------:R-:W-:Y:S02]  /*1340*/  LOP3.LUT R16, R11, 0xff, RZ, 0xc0, !PT ;  /* 0x000000ff0b107812 */ /* 0x000fe400078ec0ff */
[----:B------:R-:W-:Y:S02]  /*1350*/  IADD3 R15, PT, PT, R13, -0x1, RZ ;  /* 0xffffffff0d0f7810 */ /* 0x000fe40007ffe0ff */
[----:B------:R-:W-:-:S02]  /*1360*/  IADD3 R14, PT, PT, R16, -0x1, RZ ;  /* 0xffffffff100e7810 */ /* 0x000fc40007ffe0ff */
[----:B------:R-:W-:-:S04]  /*1370*/  ISETP.GT.U32.AND P1, PT, R15, 0xfd, PT ;  /* 0x000000fd0f00780c */ /* 0x000fc80003f24070 */
[----:B------:R-:W-:-:S13]  /*1380*/  ISETP.GT.U32.OR P1, PT, R14, 0xfd, P1 ;  /* 0x000000fd0e00780c */ /* 0x000fda0000f24470 */
[----:B------:R-:W-:Y:S01]  /*1390*/  @!P1 MOV R11, RZ ;  /* 0x000000ff000b9202 */ /* 0x000fe20000000f00 */
        /* <DEDUP_REMOVED lines=19> */
[----:B------:R-:W-:Y:S01]  /*14d0*/  @P1 MOV R11, RZ ;  /* 0x000000ff000b1202 */ /* 0x000fe20000000f00 */
[----:B------:R-:W-:Y:S02]  /*14e0*/  @!P1 IMAD.MOV.U32 R11, RZ, RZ, -0x40 ;  /* 0xffffffc0ff0b9424 */ /* 0x000fe400078e00ff */
[----:B------:R-:W-:Y:S01]  /*14f0*/  @!P1 FFMA R2, R2, 1.84467440737095516160e+19, RZ ;  /* 0x5f80000002029823 */ /* 0x000fe200000000ff */
[----:B------:R-:W-:Y:S02]  /*1500*/  @!P2 FFMA R3, R3, 1.84467440737095516160e+19, RZ ;  /* 0x5f8000000303a823 */ /* 0x000fe400000000ff */
[----:B------:R-:W-:-:S07]  /*1510*/  @!P2 IADD3 R11, PT, PT, R11, 0x40, RZ ;  /* 0x000000400b0ba810 */ /* 0x000fce0007ffe0ff */
.L_x_29:
[----:B------:R-:W-:Y:S01]  /*1520*/  LEA R14, R13, 0xc0800000, 0x17 ;  /* 0xc08000000d0e7811 */ /* 0x000fe200078eb8ff */
[----:B------:R-:W-:Y:S03]  /*1530*/  BSSY.RECONVERGENT B2, `(.L_x_34) ;  /* 0x0000036000027945 */ /* 0x000fe60003800200 */
[----:B------:R-:W-:Y:S02]  /*1540*/  IADD3 R15, PT, PT, -R14, R3, RZ ;  /* 0x000000030e0f7210 */ /* 0x000fe40007ffe1ff */
[----:B------:R-:W-:Y:S02]  /*1550*/  IADD3 R14, PT, PT, R16, -0x7f, RZ ;  /* 0xffffff81100e7810 */ /* 0x000fe40007ffe0ff */
[----:B------:R-:W0:Y:S01]  /*1560*/  MUFU.RCP R3, R15 ;  /* 0x0000000f00037308 */ /* 0x000e220000001000 */
[----:B------:R-:W-:Y:S02]  /*1570*/  FADD.FTZ R17, -R15, -RZ ;  /* 0x800000ff0f117221 */ /* 0x000fe40000010100 */
[C---:B------:R-:W-:Y:S01]  /*1580*/  IMAD R2, R14.reuse, -0x800000, R2 ;  /* 0xff8000000e027824 */ /* 0x040fe200078e0202 */
[----:B------:R-:W-:-:S04]  /*1590*/  IADD3 R14, PT, PT, R14, 0x7f, -R13 ;  /* 0x0000007f0e0e7810 */ /* 0x000fc80007ffe80d */
[----:B------:R-:W-:Y:S01]  /*15a0*/  IADD3 R14, PT, PT, R14, R11, RZ ;  /* 0x0000000b0e0e7210 */ /* 0x000fe20007ffe0ff */
        /* <DEDUP_REMOVED lines=8> */
[----:B------:R-:W-:-:S04]  /*1630*/  LOP3.LUT R13, R13, 0xff, RZ, 0xc0, !PT ;  /* 0x000000ff0d0d7812 */ /* 0x000fc800078ec0ff */
[----:B------:R-:W-:-:S04]  /*1640*/  IADD3 R15, PT, PT, R13, R14, RZ ;  /* 0x0000000e0d0f7210 */ /* 0x000fc80007ffe0ff */
[----:B------:R-:W-:-:S04]  /*1650*/  IADD3 R11, PT, PT, R15, -0x1, RZ ;  /* 0xffffffff0f0b7810 */ /* 0x000fc80007ffe0ff */
        /* <DEDUP_REMOVED lines=9> */
[-CC-:B------:R-:W-:Y:S01]  /*16f0*/  FFMA.RZ R11, R3, R17.reuse, R18.reuse ;  /* 0x00000011030b7223 */ /* 0x180fe2000000c012 */
[----:B------:R-:W-:Y:S01]  /*1700*/  IADD3 R16, PT, PT, R15, 0x20, RZ ;  /* 0x000000200f107810 */ /* 0x000fe20007ffe0ff */
[-CC-:B------:R-:W-:Y:S01]  /*1710*/  FFMA.RM R14, R3, R17.reuse, R18.reuse ;  /* 0x00000011030e7223 */ /* 0x180fe20000004012 */
[----:B------:R-:W-:Y:S02]  /*1720*/  ISETP.NE.AND P3, PT, R15, RZ, PT ;  /* 0x000000ff0f00720c */ /* 0x000fe40003f65270 */
[----:B------:R-:W-:Y:S01]  /*1730*/  LOP3.LUT R13, R11, 0x7fffff, RZ, 0xc0, !PT ;  /* 0x007fffff0b0d7812 */ /* 0x000fe200078ec0ff */
[----:B------:R-:W-:Y:S01]  /*1740*/  FFMA.RP R11, R3, R17, R18 ;  /* 0x00000011030b7223 */ /* 0x000fe20000008012 */
[----:B------:R-:W-:Y:S02]  /*1750*/  ISETP.NE.AND P2, PT, R15, RZ, PT ;  /* 0x000000ff0f00720c */ /* 0x000fe40003f45270 */
[----:B------:R-:W-:Y:S02]  /*1760*/  LOP3.LUT R13, R13, 0x800000, RZ, 0xfc, !PT ;  /* 0x008000000d0d7812 */ /* 0x000fe400078efcff */
[----:B------:R-:W-:-:S02]  /*1770*/  IADD3 R3, PT, PT, -R15, RZ, RZ ;  /* 0x000000ff0f037210 */ /* 0x000fc40007ffe1ff */
[----:B------:R-:W-:Y:S02]  /*1780*/  SHF.L.U32 R16, R13, R16, RZ ;  /* 0x000000100d107219 */ /* 0x000fe400000006ff */
[----:B------:R-:W-:Y:S02]  /*1790*/  FSETP.NEU.FTZ.AND P1, PT, R11, R14, PT ;  /* 0x0000000e0b00720b */ /* 0x000fe40003f3d000 */
[----:B------:R-:W-:Y:S02]  /*17a0*/  SEL R14, R3, RZ, P3 ;  /* 0x000000ff030e7207 */ /* 0x000fe40001800000 */
[----:B------:R-:W-:Y:S02]  /*17b0*/  ISETP.NE.AND P2, PT, R16, RZ, P2 ;  /* 0x000000ff1000720c */ /* 0x000fe40001745270 */
[----:B------:R-:W-:Y:S02]  /*17c0*/  SHF.R.U32.HI R14, RZ, R14, R13 ;  /* 0x0000000eff0e7219 */ /* 0x000fe4000001160d */
[----:B------:R-:W-:-:S02]  /*17d0*/  PLOP3.LUT P1, PT, P1, P2, PT, 0xf8, 0x8f ;  /* 0x00000000008f781c */ /* 0x000fc40000f25f70 */
[----:B------:R-:W-:Y:S02]  /*17e0*/  SHF.R.U32.HI R16, RZ, 0x1, R14 ;  /* 0x00000001ff107819 */ /* 0x000fe4000001160e */
[----:B------:R-:W-:-:S04]  /*17f0*/  SEL R3, RZ, 0x1, !P1 ;  /* 0x00000001ff037807 */ /* 0x000fc80004800000 */
[----:B------:R-:W-:-:S04]  /*1800*/  LOP3.LUT R3, R3, 0x1, R16, 0xf8, !PT ;  /* 0x0000000103037812 */ /* 0x000fc800078ef810 */
[----:B------:R-:W-:-:S04]  /*1810*/  LOP3.LUT R3, R3, R14, RZ, 0xc0, !PT ;  /* 0x0000000e03037212 */ /* 0x000fc800078ec0ff */
[----:B------:R-:W-:-:S04]  /*1820*/  IADD3 R3, PT, PT, R16, R3, RZ ;  /* 0x0000000310037210 */ /* 0x000fc80007ffe0ff */
[----:B------:R-:W-:Y:S01]  /*1830*/  LOP3.LUT R2, R3, R2, RZ, 0xfc, !PT ;  /* 0x0000000203027212 */ /* 0x000fe200078efcff */
[----:B------:R-:W-:Y:S06]  /*1840*/  BRA `(.L_x_37) ;  /* 0x0000000000107947 */ /* 0x000fec0003800000 */
.L_x_36:
[----:B------:R-:W-:-:S04]  /*1850*/  LOP3.LUT R2, R2, 0x80000000, RZ, 0xc0, !PT ;  /* 0x8000000002027812 */ /* 0x000fc800078ec0ff */
[----:B------:R-:W-:Y:S01]  /*1860*/  LOP3.LUT R2, R2, 0x7f800000, RZ, 0xfc, !PT ;  /* 0x7f80000002027812 */ /* 0x000fe200078efcff */
[----:B------:R-:W-:Y:S06]  /*1870*/  BRA `(.L_x_37) ;  /* 0x0000000000047947 */ /* 0x000fec0003800000 */
.L_x_35:
[----:B------:R-:W-:-:S07]  /*1880*/  LEA R2, R14, R2, 0x17 ;  /* 0x000000020e027211 */ /* 0x000fce00078eb8ff */
.L_x_37:
[----:B------:R-:W-:Y:S05]  /*1890*/  BSYNC.RECONVERGENT B2 ;  /* 0x0000000000027941 */ /* 0x000fea0003800200 */
.L_x_34:
[----:B------:R-:W-:Y:S05]  /*18a0*/  BRA `(.L_x_38) ;  /* 0x0000000000207947 */ /* 0x000fea0003800000 */
.L_x_33:
[----:B------:R-:W-:-:S04]  /*18b0*/  LOP3.LUT R2, R3, 0x80000000, R2, 0x48, !PT ;  /* 0x8000000003027812 */ /* 0x000fc800078e4802 */
[----:B------:R-:W-:Y:S01]  /*18c0*/  LOP3.LUT R2, R2, 0x7f800000, RZ, 0xfc, !PT ;  /* 0x7f80000002027812 */ /* 0x000fe200078efcff */
[----:B------:R-:W-:Y:S06]  /*18d0*/  BRA `(.L_x_38) ;  /* 0x0000000000147947 */ /* 0x000fec0003800000 */
.L_x_32:
[----:B------:R-:W-:Y:S01]  /*18e0*/  LOP3.LUT R2, R3, 0x80000000, R2, 0x48, !PT ;  /* 0x8000000003027812 */ /* 0x000fe200078e4802 */
[----:B------:R-:W-:Y:S06]  /*18f0*/  BRA `(.L_x_38) ;  /* 0x00000000000c7947 */ /* 0x000fec0003800000 */
.L_x_31:
[----:B------:R-:W0:Y:S01]  /*1900*/  MUFU.RSQ R2, -QNAN ;  /* 0xffc0000000027908 */ /* 0x000e220000001400 */
[----:B------:R-:W-:Y:S05]  /*1910*/  BRA `(.L_x_38) ;  /* 0x0000000000047947 */ /* 0x000fea0003800000 */
.L_x_30:
[----:B------:R-:W-:-:S07]  /*1920*/  FADD.FTZ R2, R2, R3 ;  /* 0x0000000302027221 */ /* 0x000fce0000010000 */
.L_x_38:
[----:B------:R-:W-:Y:S05]  /*1930*/  BSYNC.RECONVERGENT B1 ;  /* 0x0000000000017941 */ /* 0x000fea0003800200 */
.L_x_28:
[----:B------:R-:W-:-:S04]  /*1940*/  HFMA2 R13, -RZ, RZ, 0, 0 ;  /* 0x00000000ff0d7431 */ /* 0x000fc800000001ff */
[----:B0-----:R-:W-:Y:S05]  /*1950*/  RET.REL.NODEC R12 `(adam_optimize) ;  /* 0xffffffe40ca87950 */ /* 0x001fea0003c3ffff */
.L_x_39:
        /* <DEDUP_REMOVED lines=10> */
.L_x_42:


//--------------------- .nv.shared.reserved.0     --------------------------
	.section	.nv.shared.reserved.0,"aw",@nobits
	.weak		__nv_reservedSMEM_offset_0_alias
	.size		__nv_reservedSMEM_offset_0_alias, 0, 64
	.other		__nv_reservedSMEM_offset_0_alias,@"STO_CUDA_RESERVED_SHARED STV_DEFAULT"
__nv_reservedSMEM_offset_0_alias:
	.zero		0
	.zero		64


//--------------------- .nv.constant0.optimize    --------------------------
	.section	.nv.constant0.optimize,"a",@progbits
	.sectionflags	@""
	.align	4
.nv.constant0.optimize:
	.zero		924


//--------------------- .nv.constant0.adam_optimize --------------------------
	.section	.nv.constant0.adam_optimize,"a",@progbits
	.sectionflags	@""
	.align	4
.nv.constant0.adam_optimize:
	.zero		956


//--------------------- SYMBOLS --------------------------

	.type		.nv.reservedSmem.offset0,@object
	.size		.nv.reservedSmem.offset0,0x4
